//
// Generated by NVIDIA NVVM Compiler
//
// Compiler Build ID: CL-36424714
// Cuda compilation tools, release 13.0, V13.0.88
// Based on NVVM 20.0.0
//

.version 9.0
.target sm_100
.address_size 64

	// .globl	_Z26kernel_exponential_forwardPfS_iiii

.visible .entry _Z26kernel_exponential_forwardPfS_iiii(
	.param .u64 .ptr .align 1 _Z26kernel_exponential_forwardPfS_iiii_param_0,
	.param .u64 .ptr .align 1 _Z26kernel_exponential_forwardPfS_iiii_param_1,
	.param .u32 _Z26kernel_exponential_forwardPfS_iiii_param_2,
	.param .u32 _Z26kernel_exponential_forwardPfS_iiii_param_3,
	.param .u32 _Z26kernel_exponential_forwardPfS_iiii_param_4,
	.param .u32 _Z26kernel_exponential_forwardPfS_iiii_param_5
)
{
	.reg .pred 	%p<24>;
	.reg .b32 	%r<80>;
	.reg .b32 	%f<85>;
	.reg .b64 	%rd<26>;

	ld.param.u64 	%rd6, [_Z26kernel_exponential_forwardPfS_iiii_param_0];
	ld.param.u64 	%rd7, [_Z26kernel_exponential_forwardPfS_iiii_param_1];
	ld.param.u32 	%r38, [_Z26kernel_exponential_forwardPfS_iiii_param_2];
	ld.param.u32 	%r35, [_Z26kernel_exponential_forwardPfS_iiii_param_3];
	ld.param.u32 	%r36, [_Z26kernel_exponential_forwardPfS_iiii_param_4];
	ld.param.u32 	%r37, [_Z26kernel_exponential_forwardPfS_iiii_param_5];
	cvta.to.global.u64 	%rd1, %rd7;
	cvta.to.global.u64 	%rd2, %rd6;
	mov.u32 	%r39, %ntid.x;
	mov.u32 	%r40, %nctaid.x;
	mul.lo.s32 	%r1, %r39, %r40;
	mov.u32 	%r41, %tid.x;
	mov.u32 	%r42, %ctaid.x;
	mad.lo.s32 	%r78, %r42, %r39, %r41;
	mul.lo.s32 	%r43, %r35, %r38;
	mul.lo.s32 	%r3, %r43, %r36;
	setp.ge.s32 	%p1, %r78, %r3;
	@%p1 bra 	$L__BB0_33;
	mul.lo.s32 	%r44, %r36, %r35;
	mul.lo.s32 	%r4, %r44, %r37;
	setp.lt.s32 	%p2, %r4, 1;
	cvt.rn.f32.s32 	%f1, %r4;
	@%p2 bra 	$L__BB0_18;
	and.b32  	%r5, %r4, 15;
	add.s32 	%r6, %r5, -1;
	and.b32  	%r7, %r4, 7;
	add.s32 	%r8, %r7, -1;
	and.b32  	%r9, %r4, 2147483632;
	and.b32  	%r10, %r4, 3;
	neg.s32 	%r11, %r9;
	add.s64 	%rd3, %rd1, 32;
$L__BB0_3:
	rem.s32 	%r64, %r78, %r4;
	setp.ne.s32 	%p13, %r64, 0;
	@%p13 bra 	$L__BB0_17;
	setp.lt.u32 	%p14, %r4, 16;
	div.s32 	%r66, %r78, %r4;
	mul.wide.s32 	%rd18, %r66, 4;
	add.s64 	%rd4, %rd2, %rd18;
	ld.global.f32 	%f84, [%rd4];
	mov.b32 	%r74, 0;
	mov.u32 	%r71, %r78;
	mov.u32 	%r72, %r11;
	@%p14 bra 	$L__BB0_6;
$L__BB0_5:
	.pragma "nounroll";
	mul.wide.s32 	%rd19, %r71, 4;
	add.s64 	%rd20, %rd3, %rd19;
	ld.global.f32 	%f24, [%rd20+-32];
	add.f32 	%f25, %f84, %f24;
	st.global.f32 	[%rd4], %f25;
	ld.global.f32 	%f26, [%rd20+-28];
	add.f32 	%f27, %f25, %f26;
	st.global.f32 	[%rd4], %f27;
	ld.global.f32 	%f28, [%rd20+-24];
	add.f32 	%f29, %f27, %f28;
	st.global.f32 	[%rd4], %f29;
	ld.global.f32 	%f30, [%rd20+-20];
	add.f32 	%f31, %f29, %f30;
	st.global.f32 	[%rd4], %f31;
	ld.global.f32 	%f32, [%rd20+-16];
	add.f32 	%f33, %f31, %f32;
	st.global.f32 	[%rd4], %f33;
	ld.global.f32 	%f34, [%rd20+-12];
	add.f32 	%f35, %f33, %f34;
	st.global.f32 	[%rd4], %f35;
	ld.global.f32 	%f36, [%rd20+-8];
	add.f32 	%f37, %f35, %f36;
	st.global.f32 	[%rd4], %f37;
	ld.global.f32 	%f38, [%rd20+-4];
	add.f32 	%f39, %f37, %f38;
	st.global.f32 	[%rd4], %f39;
	ld.global.f32 	%f40, [%rd20];
	add.f32 	%f41, %f39, %f40;
	st.global.f32 	[%rd4], %f41;
	ld.global.f32 	%f42, [%rd20+4];
	add.f32 	%f43, %f41, %f42;
	st.global.f32 	[%rd4], %f43;
	ld.global.f32 	%f44, [%rd20+8];
	add.f32 	%f45, %f43, %f44;
	st.global.f32 	[%rd4], %f45;
	ld.global.f32 	%f46, [%rd20+12];
	add.f32 	%f47, %f45, %f46;
	st.global.f32 	[%rd4], %f47;
	ld.global.f32 	%f48, [%rd20+16];
	add.f32 	%f49, %f47, %f48;
	st.global.f32 	[%rd4], %f49;
	ld.global.f32 	%f50, [%rd20+20];
	add.f32 	%f51, %f49, %f50;
	st.global.f32 	[%rd4], %f51;
	ld.global.f32 	%f52, [%rd20+24];
	add.f32 	%f53, %f51, %f52;
	st.global.f32 	[%rd4], %f53;
	ld.global.f32 	%f54, [%rd20+28];
	add.f32 	%f84, %f53, %f54;
	st.global.f32 	[%rd4], %f84;
	add.s32 	%r72, %r72, 16;
	add.s32 	%r71, %r71, 16;
	setp.eq.s32 	%p15, %r72, 0;
	mov.u32 	%r74, %r9;
	@%p15 bra 	$L__BB0_6;
	bra.uni 	$L__BB0_5;
$L__BB0_6:
	setp.eq.s32 	%p16, %r5, 0;
	@%p16 bra 	$L__BB0_16;
	setp.lt.u32 	%p17, %r6, 7;
	@%p17 bra 	$L__BB0_9;
	add.s32 	%r67, %r74, %r78;
	mul.wide.s32 	%rd21, %r67, 4;
	add.s64 	%rd22, %rd1, %rd21;
	ld.global.f32 	%f55, [%rd22];
	add.f32 	%f56, %f84, %f55;
	st.global.f32 	[%rd4], %f56;
	ld.global.f32 	%f57, [%rd22+4];
	add.f32 	%f58, %f56, %f57;
	st.global.f32 	[%rd4], %f58;
	ld.global.f32 	%f59, [%rd22+8];
	add.f32 	%f60, %f58, %f59;
	st.global.f32 	[%rd4], %f60;
	ld.global.f32 	%f61, [%rd22+12];
	add.f32 	%f62, %f60, %f61;
	st.global.f32 	[%rd4], %f62;
	ld.global.f32 	%f63, [%rd22+16];
	add.f32 	%f64, %f62, %f63;
	st.global.f32 	[%rd4], %f64;
	ld.global.f32 	%f65, [%rd22+20];
	add.f32 	%f66, %f64, %f65;
	st.global.f32 	[%rd4], %f66;
	ld.global.f32 	%f67, [%rd22+24];
	add.f32 	%f68, %f66, %f67;
	st.global.f32 	[%rd4], %f68;
	ld.global.f32 	%f69, [%rd22+28];
	add.f32 	%f84, %f68, %f69;
	st.global.f32 	[%rd4], %f84;
	add.s32 	%r74, %r74, 8;
$L__BB0_9:
	setp.eq.s32 	%p18, %r7, 0;
	@%p18 bra 	$L__BB0_16;
	setp.lt.u32 	%p19, %r8, 3;
	@%p19 bra 	$L__BB0_12;
	add.s32 	%r68, %r74, %r78;
	mul.wide.s32 	%rd23, %r68, 4;
	add.s64 	%rd24, %rd1, %rd23;
	ld.global.f32 	%f70, [%rd24];
	add.f32 	%f71, %f84, %f70;
	st.global.f32 	[%rd4], %f71;
	ld.global.f32 	%f72, [%rd24+4];
	add.f32 	%f73, %f71, %f72;
	st.global.f32 	[%rd4], %f73;
	ld.global.f32 	%f74, [%rd24+8];
	add.f32 	%f75, %f73, %f74;
	st.global.f32 	[%rd4], %f75;
	ld.global.f32 	%f76, [%rd24+12];
	add.f32 	%f84, %f75, %f76;
	st.global.f32 	[%rd4], %f84;
	add.s32 	%r74, %r74, 4;
$L__BB0_12:
	setp.eq.s32 	%p20, %r10, 0;
	@%p20 bra 	$L__BB0_16;
	setp.eq.s32 	%p21, %r10, 1;
	add.s32 	%r69, %r74, %r78;
	mul.wide.s32 	%rd25, %r69, 4;
	add.s64 	%rd5, %rd1, %rd25;
	ld.global.f32 	%f77, [%rd5];
	add.f32 	%f84, %f84, %f77;
	st.global.f32 	[%rd4], %f84;
	@%p21 bra 	$L__BB0_16;
	setp.eq.s32 	%p22, %r10, 2;
	ld.global.f32 	%f78, [%rd5+4];
	add.f32 	%f84, %f84, %f78;
	st.global.f32 	[%rd4], %f84;
	@%p22 bra 	$L__BB0_16;
	ld.global.f32 	%f79, [%rd5+8];
	add.f32 	%f84, %f84, %f79;
$L__BB0_16:
	div.rn.f32 	%f80, %f84, %f1;
	st.global.f32 	[%rd4], %f80;
$L__BB0_17:
	add.s32 	%r78, %r78, %r1;
	setp.lt.s32 	%p23, %r78, %r3;
	@%p23 bra 	$L__BB0_3;
	bra.uni 	$L__BB0_33;
$L__BB0_18:
	add.s32 	%r45, %r78, %r1;
	max.s32 	%r46, %r3, %r45;
	setp.lt.s32 	%p3, %r45, %r3;
	selp.u32 	%r47, 1, 0, %p3;
	add.s32 	%r48, %r45, %r47;
	sub.s32 	%r49, %r46, %r48;
	div.u32 	%r50, %r49, %r1;
	add.s32 	%r23, %r50, %r47;
	and.b32  	%r51, %r23, 3;
	setp.eq.s32 	%p4, %r51, 3;
	@%p4 bra 	$L__BB0_23;
	add.s32 	%r53, %r23, 1;
	and.b32  	%r24, %r53, 3;
	mov.b32 	%r77, 0;
$L__BB0_20:
	.pragma "nounroll";
	rem.s32 	%r54, %r78, %r4;
	setp.ne.s32 	%p5, %r54, 0;
	@%p5 bra 	$L__BB0_22;
	div.s32 	%r55, %r78, %r4;
	mul.wide.s32 	%rd8, %r55, 4;
	add.s64 	%rd9, %rd2, %rd8;
	ld.global.f32 	%f14, [%rd9];
	div.rn.f32 	%f15, %f14, %f1;
	st.global.f32 	[%rd9], %f15;
$L__BB0_22:
	add.s32 	%r78, %r78, %r1;
	add.s32 	%r77, %r77, 1;
	setp.ne.s32 	%p6, %r77, %r24;
	@%p6 bra 	$L__BB0_20;
$L__BB0_23:
	setp.lt.u32 	%p7, %r23, 3;
	@%p7 bra 	$L__BB0_33;
$L__BB0_24:
	rem.s32 	%r56, %r78, %r4;
	setp.ne.s32 	%p8, %r56, 0;
	@%p8 bra 	$L__BB0_26;
	div.s32 	%r57, %r78, %r4;
	mul.wide.s32 	%rd10, %r57, 4;
	add.s64 	%rd11, %rd2, %rd10;
	ld.global.f32 	%f16, [%rd11];
	div.rn.f32 	%f17, %f16, %f1;
	st.global.f32 	[%rd11], %f17;
$L__BB0_26:
	add.s32 	%r31, %r78, %r1;
	rem.s32 	%r58, %r31, %r4;
	setp.ne.s32 	%p9, %r58, 0;
	@%p9 bra 	$L__BB0_28;
	div.s32 	%r59, %r31, %r4;
	mul.wide.s32 	%rd12, %r59, 4;
	add.s64 	%rd13, %rd2, %rd12;
	ld.global.f32 	%f18, [%rd13];
	div.rn.f32 	%f19, %f18, %f1;
	st.global.f32 	[%rd13], %f19;
$L__BB0_28:
	add.s32 	%r32, %r31, %r1;
	rem.s32 	%r60, %r32, %r4;
	setp.ne.s32 	%p10, %r60, 0;
	@%p10 bra 	$L__BB0_30;
	div.s32 	%r61, %r32, %r4;
	mul.wide.s32 	%rd14, %r61, 4;
	add.s64 	%rd15, %rd2, %rd14;
	ld.global.f32 	%f20, [%rd15];
	div.rn.f32 	%f21, %f20, %f1;
	st.global.f32 	[%rd15], %f21;
$L__BB0_30:
	add.s32 	%r33, %r32, %r1;
	rem.s32 	%r62, %r33, %r4;
	setp.ne.s32 	%p11, %r62, 0;
	@%p11 bra 	$L__BB0_32;
	div.s32 	%r63, %r33, %r4;
	mul.wide.s32 	%rd16, %r63, 4;
	add.s64 	%rd17, %rd2, %rd16;
	ld.global.f32 	%f22, [%rd17];
	div.rn.f32 	%f23, %f22, %f1;
	st.global.f32 	[%rd17], %f23;
$L__BB0_32:
	add.s32 	%r78, %r33, %r1;
	setp.lt.s32 	%p12, %r78, %r3;
	@%p12 bra 	$L__BB0_24;
$L__BB0_33:
	ret;

}


// ===== COMPILED SASS (sm_100) =====

	.target	sm_100

	.elftype	@"ET_EXEC"


//--------------------- .note.nv.tkinfo           --------------------------
	.section	.note.nv.tkinfo,"",@"SHT_NOTE"
	.sectionflags	@"SHF_NOTE_NV_TKINFO"
	.tkinfo
        /*0018*/ 	.word	0x00000002
        /*0030*/ 	.string	""
        /*0030*/ 	.string	"ptxas"
        /*0030*/ 	.string	"Cuda compilation tools, release 13.0, V13.0.88"
        /*0030*/ 	.string	"Build cuda_13.0.r13.0/compiler.36424714_0"
        /*0030*/ 	.string	"-arch sm_100 -m 64 "



//--------------------- .note.nv.cuinfo           --------------------------
	.section	.note.nv.cuinfo,"",@"SHT_NOTE"
	.sectionflags	@"SHF_NOTE_NV_CUINFO"
        /*0018*/ 	.short	0x0002
        /*001a*/ 	.short	0x0064
        /*001c*/ 	.short	0x0082
	.zero		2


//--------------------- .nv.info                  --------------------------
	.section	.nv.info,"",@"SHT_CUDA_INFO"
	.align	4


	//----- nvinfo : EIATTR_REGCOUNT
	.align		4
        /*0000*/ 	.byte	0x04, 0x2f
        /*0002*/ 	.short	(.L_1 - .L_0)
	.align		4
.L_0:
        /*0004*/ 	.word	index@(_Z26kernel_exponential_forwardPfS_iiii)
        /*0008*/ 	.word	0x0000001e


	//----- nvinfo : EIATTR_FRAME_SIZE
	.align		4
.L_1:
        /*000c*/ 	.byte	0x04, 0x11
        /*000e*/ 	.short	(.L_3 - .L_2)
	.align		4
.L_2:
        /*0010*/ 	.word	index@($__internal_0_$__cuda_sm3x_div_rn_noftz_f32_slowpath)
        /*0014*/ 	.word	0x00000000


	//----- nvinfo : EIATTR_FRAME_SIZE
	.align		4
.L_3:
        /*0018*/ 	.byte	0x04, 0x11
        /*001a*/ 	.short	(.L_5 - .L_4)
	.align		4
.L_4:
        /*001c*/ 	.word	index@(_Z26kernel_exponential_forwardPfS_iiii)
        /*0020*/ 	.word	0x00000000


	//----- nvinfo : EIATTR_MIN_STACK_SIZE
	.align		4
.L_5:
        /*0024*/ 	.byte	0x04, 0x12
        /*0026*/ 	.short	(.L_7 - .L_6)
	.align		4
.L_6:
        /*0028*/ 	.word	index@(_Z26kernel_exponential_forwardPfS_iiii)
        /*002c*/ 	.word	0x00000000
.L_7:


//--------------------- .nv.compat                --------------------------
	.section	.nv.compat,"",@"SHT_CUDA_COMPAT_INFO"
	.align	4
        /*0000*/ 	.byte	0x02, 0x09, 0x00, 0x00, 0x02, 0x02, 0x01, 0x00, 0x02, 0x05, 0x05, 0x00, 0x03, 0x07, 0x01, 0x01
        /*0010*/ 	.byte	0x02, 0x03, 0x00, 0x00, 0x02, 0x06, 0x01, 0x00, 0x04, 0x0b, 0x08, 0x00, 0x01, 0x00, 0x00, 0x00
        /*0020*/ 	.byte	0x00, 0x00, 0x00, 0x00


//--------------------- .nv.info._Z26kernel_exponential_forwardPfS_iiii --------------------------
	.section	.nv.info._Z26kernel_exponential_forwardPfS_iiii,"",@"SHT_CUDA_INFO"
	.sectionflags	@""
	.align	4


	//----- nvinfo : EIATTR_CUDA_API_VERSION
	.align		4
        /*0000*/ 	.byte	0x04, 0x37
        /*0002*/ 	.short	(.L_9 - .L_8)
.L_8:
        /*0004*/ 	.word	0x00000082


	//----- nvinfo : EIATTR_KPARAM_INFO
	.align		4
.L_9:
        /*0008*/ 	.byte	0x04, 0x17
        /*000a*/ 	.short	(.L_11 - .L_10)
.L_10:
        /*000c*/ 	.word	0x00000000
        /*0010*/ 	.short	0x0005
        /*0012*/ 	.short	0x001c
        /*0014*/ 	.byte	0x00, 0xf0, 0x11, 0x00


	//----- nvinfo : EIATTR_KPARAM_INFO
	.align		4
.L_11:
        /*0018*/ 	.byte	0x04, 0x17
        /*001a*/ 	.short	(.L_13 - .L_12)
.L_12:
        /*001c*/ 	.word	0x00000000
        /*0020*/ 	.short	0x0004
        /*0022*/ 	.short	0x0018
        /*0024*/ 	.byte	0x00, 0xf0, 0x11, 0x00


	//----- nvinfo : EIATTR_KPARAM_INFO
	.align		4
.L_13:
        /*0028*/ 	.byte	0x04, 0x17
        /*002a*/ 	.short	(.L_15 - .L_14)
.L_14:
        /*002c*/ 	.word	0x00000000
        /*0030*/ 	.short	0x0003
        /*0032*/ 	.short	0x0014
        /*0034*/ 	.byte	0x00, 0xf0, 0x11, 0x00


	//----- nvinfo : EIATTR_KPARAM_INFO
	.align		4
.L_15:
        /*0038*/ 	.byte	0x04, 0x17
        /*003a*/ 	.short	(.L_17 - .L_16)
.L_16:
        /*003c*/ 	.word	0x00000000
        /*0040*/ 	.short	0x0002
        /*0042*/ 	.short	0x0010
        /*0044*/ 	.byte	0x00, 0xf0, 0x11, 0x00


	//----- nvinfo : EIATTR_KPARAM_INFO
	.align		4
.L_17:
        /*0048*/ 	.byte	0x04, 0x17
        /*004a*/ 	.short	(.L_19 - .L_18)
.L_18:
        /*004c*/ 	.word	0x00000000
        /*0050*/ 	.short	0x0001
        /*0052*/ 	.short	0x0008
        /*0054*/ 	.byte	0x00, 0xf5, 0x21, 0x00


	//----- nvinfo : EIATTR_KPARAM_INFO
	.align		4
.L_19:
        /*0058*/ 	.byte	0x04, 0x17
        /*005a*/ 	.short	(.L_21 - .L_20)
.L_20:
        /*005c*/ 	.word	0x00000000
        /*0060*/ 	.short	0x0000
        /*0062*/ 	.short	0x0000
        /*0064*/ 	.byte	0x00, 0xf5, 0x21, 0x00


	//----- nvinfo : EIATTR_SPARSE_MMA_MASK
	.align		4
.L_21:
        /*0068*/ 	.byte	0x03, 0x50
        /*006a*/ 	.short	0x0000


	//----- nvinfo : EIATTR_MAXREG_COUNT
	.align		4
        /*006c*/ 	.byte	0x03, 0x1b
        /*006e*/ 	.short	0x00ff


	//----- nvinfo : EIATTR_MERCURY_ISA_VERSION
	.align		4
        /*0070*/ 	.byte	0x03, 0x5f
        /*0072*/ 	.short	0x0101


	//----- nvinfo : EIATTR_VRC_CTA_INIT_COUNT
	.align		4
        /*0074*/ 	.byte	0x02, 0x4a
	.zero		1
	.zero		1


	//----- nvinfo : EIATTR_EXIT_INSTR_OFFSETS
	.align		4
        /*0078*/ 	.byte	0x04, 0x1c
        /*007a*/ 	.short	(.L_23 - .L_22)


	//   ....[0]....
.L_22:
        /*007c*/ 	.word	0x000000c0


	//   ....[1]....
        /*0080*/ 	.word	0x00000d70


	//   ....[2]....
        /*0084*/ 	.word	0x00001320


	//   ....[3]....
        /*0088*/ 	.word	0x000020b0


	//----- nvinfo : EIATTR_CRS_STACK_SIZE
	.align		4
.L_23:
        /*008c*/ 	.byte	0x04, 0x1e
        /*008e*/ 	.short	(.L_25 - .L_24)
.L_24:
        /*0090*/ 	.word	0x00000000


	//----- nvinfo : EIATTR_CBANK_PARAM_SIZE
	.align		4
.L_25:
        /*0094*/ 	.byte	0x03, 0x19
        /*0096*/ 	.short	0x0020


	//----- nvinfo : EIATTR_PARAM_CBANK
	.align		4
        /*0098*/ 	.byte	0x04, 0x0a
        /*009a*/ 	.short	(.L_27 - .L_26)
	.align		4
.L_26:
        /*009c*/ 	.word	index@(.nv.constant0._Z26kernel_exponential_forwardPfS_iiii)
        /*00a0*/ 	.short	0x0380
        /*00a2*/ 	.short	0x0020


	//----- nvinfo : EIATTR_SW_WAR
	.align		4
.L_27:
        /*00a4*/ 	.byte	0x04, 0x36
        /*00a6*/ 	.short	(.L_29 - .L_28)
.L_28:
        /*00a8*/ 	.word	0x00000008
.L_29:


//--------------------- .nv.callgraph             --------------------------
	.section	.nv.callgraph,"",@"SHT_CUDA_CALLGRAPH"
	.align	4
	.sectionentsize	8
	.align		4
        /*0000*/ 	.word	0x00000000
	.align		4
        /*0004*/ 	.word	0xffffffff
	.align		4
        /*0008*/ 	.word	0x00000000
	.align		4
        /*000c*/ 	.word	0xfffffffe
	.align		4
        /*0010*/ 	.word	0x00000000
	.align		4
        /*0014*/ 	.word	0xfffffffd
	.align		4
        /*0018*/ 	.word	0x00000000
	.align		4
        /*001c*/ 	.word	0xfffffffc


//--------------------- .text._Z26kernel_exponential_forwardPfS_iiii --------------------------
	.section	.text._Z26kernel_exponential_forwardPfS_iiii,"ax",@progbits
	.align	128
        .global         _Z26kernel_exponential_forwardPfS_iiii
        .type           _Z26kernel_exponential_forwardPfS_iiii,@function
        .size           _Z26kernel_exponential_forwardPfS_iiii,(.L_x_47 - _Z26kernel_exponential_forwardPfS_iiii)
        .other          _Z26kernel_exponential_forwardPfS_iiii,@"STO_CUDA_ENTRY STV_DEFAULT"
_Z26kernel_exponential_forwardPfS_iiii:
.text._Z26kernel_exponential_forwardPfS_iiii:
[----:B------:R-:W-:Y:S01]  /*0000*/  LDC R1, c[0x0][0x37c] ;  /* 0x0000df00ff017b82 */ /* 0x000fe20000000800 */
[----:B------:R-:W0:Y:S01]  /*0010*/  S2R R2, SR_TID.X ;  /* 0x0000000000027919 */ /* 0x000e220000002100 */
[----:B------:R-:W1:Y:S01]  /*0020*/  LDCU.64 UR8, c[0x0][0x390] ;  /* 0x00007200ff0877ac */ /* 0x000e620008000a00 */
[----:B------:R-:W0:Y:S01]  /*0030*/  S2R R3, SR_CTAID.X ;  /* 0x0000000000037919 */ /* 0x000e220000002500 */
[----:B------:R-:W2:Y:S01]  /*0040*/  LDCU UR10, c[0x0][0x398] ;  /* 0x00007300ff0a77ac */ /* 0x000ea20008000800 */
[----:B------:R-:W3:Y:S01]  /*0050*/  LDCU UR6, c[0x0][0x360] ;  /* 0x00006c00ff0677ac */ /* 0x000ee20008000800 */
[----:B------:R-:W3:Y:S01]  /*0060*/  LDCU UR7, c[0x0][0x370] ;  /* 0x00006e00ff0777ac */ /* 0x000ee20008000800 */
[----:B-1----:R-:W-:-:S04]  /*0070*/  UIMAD UR4, UR9, UR8, URZ ;  /* 0x00000008090472a4 */ /* 0x002fc8000f8e02ff */
[----:B--2---:R-:W-:Y:S02]  /*0080*/  UIMAD UR5, UR4, UR10, URZ ;  /* 0x0000000a040572a4 */ /* 0x004fe4000f8e02ff */
[----:B---3--:R-:W-:Y:S02]  /*0090*/  UIMAD UR4, UR6, UR7, URZ ;  /* 0x00000007060472a4 */ /* 0x008fe4000f8e02ff */
[----:B0-----:R-:W-:-:S05]  /*00a0*/  IMAD R2, R3, UR6, R2 ;  /* 0x0000000603027c24 */ /* 0x001fca000f8e0202 */
[----:B------:R-:W-:-:S13]  /*00b0*/  ISETP.GE.AND P0, PT, R2, UR5, PT ;  /* 0x0000000502007c0c */ /* 0x000fda000bf06270 */
[----:B------:R-:W-:Y:S05]  /*00c0*/  @P0 EXIT ;  /* 0x000000000000094d */ /* 0x000fea0003800000 */
[----:B------:R-:W0:Y:S01]  /*00d0*/  LDC R5, c[0x0][0x39c] ;  /* 0x0000e700ff057b82 */ /* 0x000e220000000800 */
[----:B------:R-:W-:Y:S01]  /*00e0*/  UIMAD UR6, UR9, UR10, URZ ;  /* 0x0000000a090672a4 */ /* 0x000fe2000f8e02ff */
[----:B------:R-:W1:Y:S05]  /*00f0*/  LDCU.64 UR8, c[0x0][0x358] ;  /* 0x00006b00ff0877ac */ /* 0x000e6a0008000a00 */
[----:B0-----:R-:W-:-:S05]  /*0100*/  IMAD R5, R5, UR6, RZ ;  /* 0x0000000605057c24 */ /* 0x001fca000f8e02ff */
[----:B------:R-:W-:Y:S02]  /*0110*/  ISETP.GE.AND P0, PT, R5, 0x1, PT ;  /* 0x000000010500780c */ /* 0x000fe40003f06270 */
[----:B------:R-:W-:-:S11]  /*0120*/  I2FP.F32.S32 R3, R5 ;  /* 0x0000000500037245 */ /* 0x000fd60000201400 */
[----:B-1----:R-:W-:Y:S05]  /*0130*/  @!P0 BRA `(.L_x_0) ;  /* 0x0000000c00108947 */ /* 0x002fea0003800000 */
[----:B------:R-:W0:Y:S01]  /*0140*/  LDCU.64 UR6, c[0x0][0x388] ;  /* 0x00007100ff0677ac */ /* 0x000e220008000a00 */
[C---:B------:R-:W-:Y:S02]  /*0150*/  LOP3.LUT R21, R5.reuse, 0xf, RZ, 0xc0, !PT ;  /* 0x0000000f05157812 */ /* 0x040fe400078ec0ff */
[C---:B------:R-:W-:Y:S02]  /*0160*/  LOP3.LUT R20, R5.reuse, 0x7, RZ, 0xc0, !PT ;  /* 0x0000000705147812 */ /* 0x040fe400078ec0ff */
[----:B------:R-:W-:Y:S01]  /*0170*/  LOP3.LUT R19, R5, 0x7ffffff0, RZ, 0xc0, !PT ;  /* 0x7ffffff005137812 */ /* 0x000fe200078ec0ff */
[----:B------:R-:W-:Y:S01]  /*0180*/  VIADD R16, R21, 0xffffffff ;  /* 0xffffffff15107836 */ /* 0x000fe20000000000 */
[----:B------:R-:W-:Y:S01]  /*0190*/  LOP3.LUT R18, R5, 0x3, RZ, 0xc0, !PT ;  /* 0x0000000305127812 */ /* 0x000fe200078ec0ff */
[----:B------:R-:W-:Y:S02]  /*01a0*/  VIADD R13, R20, 0xffffffff ;  /* 0xffffffff140d7836 */ /* 0x000fe40000000000 */
[----:B------:R-:W-:Y:S01]  /*01b0*/  IMAD.MOV R12, RZ, RZ, -R19 ;  /* 0x000000ffff0c7224 */ /* 0x000fe200078e0a13 */
[----:B0-----:R-:W-:-:S04]  /*01c0*/  UIADD3 UR6, UP0, UPT, UR6, 0x20, URZ ;  /* 0x0000002006067890 */ /* 0x001fc8000ff1e0ff */
[----:B------:R-:W-:-:S12]  /*01d0*/  UIADD3.X UR7, UPT, UPT, URZ, UR7, URZ, UP0, !UPT ;  /* 0x00000007ff077290 */ /* 0x000fd800087fe4ff */
.L_x_10:
[-C--:B0-----:R-:W-:Y:S01]  /*01e0*/  IABS R0, R5.reuse ;  /* 0x0000000500007213 */ /* 0x081fe20000000000 */
[----:B------:R-:W-:Y:S01]  /*01f0*/  BSSY.RECONVERGENT B2, `(.L_x_1) ;  /* 0x00000b4000027945 */ /* 0x000fe20003800200 */
[----:B-1-34-:R-:W-:Y:S02]  /*0200*/  IABS R8, R2 ;  /* 0x0000000200087213 */ /* 0x01afe40000000000 */
[----:B------:R-:W0:Y:S01]  /*0210*/  I2F.RP R4, R0 ;  /* 0x0000000000047306 */ /* 0x000e220000209400 */
[-C--:B------:R-:W-:Y:S02]  /*0220*/  IABS R10, R5.reuse ;  /* 0x00000005000a7213 */ /* 0x080fe40000000000 */
[----:B------:R-:W-:Y:S02]  /*0230*/  ISETP.GE.AND P2, PT, R2, RZ, PT ;  /* 0x000000ff0200720c */ /* 0x000fe40003f46270 */
[----:B------:R-:W-:-:S03]  /*0240*/  LOP3.LUT R11, RZ, R5, RZ, 0x33, !PT ;  /* 0x00000005ff0b7212 */ /* 0x000fc600078e33ff */
[----:B0-----:R-:W0:Y:S02]  /*0250*/  MUFU.RCP R4, R4 ;  /* 0x0000000400047308 */ /* 0x001e240000001000 */
[----:B0-----:R-:W-:-:S06]  /*0260*/  IADD3 R6, PT, PT, R4, 0xffffffe, RZ ;  /* 0x0ffffffe04067810 */ /* 0x001fcc0007ffe0ff */
[----:B------:R0:W1:Y:S02]  /*0270*/  F2I.FTZ.U32.TRUNC.NTZ R7, R6 ;  /* 0x0000000600077305 */ /* 0x000064000021f000 */
[----:B0-----:R-:W-:Y:S02]  /*0280*/  IMAD.MOV.U32 R6, RZ, RZ, RZ ;  /* 0x000000ffff067224 */ /* 0x001fe400078e00ff */
[----:B-1----:R-:W-:-:S04]  /*0290*/  IMAD.MOV R9, RZ, RZ, -R7 ;  /* 0x000000ffff097224 */ /* 0x002fc800078e0a07 */
[----:B------:R-:W-:-:S04]  /*02a0*/  IMAD R9, R9, R0, RZ ;  /* 0x0000000009097224 */ /* 0x000fc800078e02ff */
[----:B------:R-:W-:-:S04]  /*02b0*/  IMAD.HI.U32 R7, R7, R9, R6 ;  /* 0x0000000907077227 */ /* 0x000fc800078e0006 */
[----:B------:R-:W-:Y:S02]  /*02c0*/  IMAD.MOV R9, RZ, RZ, -R10 ;  /* 0x000000ffff097224 */ /* 0x000fe400078e0a0a */
[----:B------:R-:W-:-:S04]  /*02d0*/  IMAD.HI.U32 R7, R7, R8, RZ ;  /* 0x0000000807077227 */ /* 0x000fc800078e00ff */
[----:B------:R-:W-:-:S05]  /*02e0*/  IMAD R9, R7, R9, R8 ;  /* 0x0000000907097224 */ /* 0x000fca00078e0208 */
[----:B------:R-:W-:-:S13]  /*02f0*/  ISETP.GT.U32.AND P0, PT, R0, R9, PT ;  /* 0x000000090000720c */ /* 0x000fda0003f04070 */
[----:B------:R-:W-:-:S04]  /*0300*/  @!P0 IADD3 R9, PT, PT, R9, -R0, RZ ;  /* 0x8000000009098210 */ /* 0x000fc80007ffe0ff */
[----:B------:R-:W-:Y:S01]  /*0310*/  ISETP.GT.U32.AND P1, PT, R0, R9, PT ;  /* 0x000000090000720c */ /* 0x000fe20003f24070 */
[----:B------:R-:W-:-:S05]  /*0320*/  IMAD.IADD R4, R9, 0x1, -R0 ;  /* 0x0000000109047824 */ /* 0x000fca00078e0a00 */
[----:B------:R-:W-:Y:S02]  /*0330*/  SEL R4, R4, R9, !P1 ;  /* 0x0000000904047207 */ /* 0x000fe40004800000 */
[----:B------:R-:W-:-:S03]  /*0340*/  ISETP.NE.AND P1, PT, R5, RZ, PT ;  /* 0x000000ff0500720c */ /* 0x000fc60003f25270 */
[----:B------:R-:W-:-:S05]  /*0350*/  @!P2 IMAD.MOV R4, RZ, RZ, -R4 ;  /* 0x000000ffff04a224 */ /* 0x000fca00078e0a04 */
[----:B------:R-:W-:-:S04]  /*0360*/  SEL R4, R11, R4, !P1 ;  /* 0x000000040b047207 */ /* 0x000fc80004800000 */
[----:B------:R-:W-:-:S13]  /*0370*/  ISETP.NE.AND P2, PT, R4, RZ, PT ;  /* 0x000000ff0400720c */ /* 0x000fda0003f45270 */
[----:B------:R-:W-:Y:S05]  /*0380*/  @P2 BRA `(.L_x_2) ;  /* 0x0000000800682947 */ /* 0x000fea0003800000 */
[----:B------:R-:W-:Y:S01]  /*0390*/  ISETP.GE.U32.AND P2, PT, R9, R0, PT ;  /* 0x000000000900720c */ /* 0x000fe20003f46070 */
[----:B------:R-:W-:Y:S01]  /*03a0*/  @!P0 VIADD R7, R7, 0x1 ;  /* 0x0000000107078836 */ /* 0x000fe20000000000 */
[----:B------:R-:W-:Y:S01]  /*03b0*/  LOP3.LUT R0, R2, R5, RZ, 0x3c, !PT ;  /* 0x0000000502007212 */ /* 0x000fe200078e3cff */
[----:B------:R-:W0:Y:S03]  /*03c0*/  LDC.64 R8, c[0x0][0x380] ;  /* 0x0000e000ff087b82 */ /* 0x000e260000000a00 */
[----:B------:R-:W-:-:S07]  /*03d0*/  ISETP.GE.AND P3, PT, R0, RZ, PT ;  /* 0x000000ff0000720c */ /* 0x000fce0003f66270 */
[----:B------:R-:W-:-:S06]  /*03e0*/  @P2 IADD3 R7, PT, PT, R7, 0x1, RZ ;  /* 0x0000000107072810 */ /* 0x000fcc0007ffe0ff */
[----:B------:R-:W-:-:S05]  /*03f0*/  @!P3 IMAD.MOV R7, RZ, RZ, -R7 ;  /* 0x000000ffff07b224 */ /* 0x000fca00078e0a07 */
[----:B------:R-:W-:-:S05]  /*0400*/  SEL R7, R11, R7, !P1 ;  /* 0x000000070b077207 */ /* 0x000fca0004800000 */
[----:B0-----:R-:W-:-:S05]  /*0410*/  IMAD.WIDE R8, R7, 0x4, R8 ;  /* 0x0000000407087825 */ /* 0x001fca00078e0208 */
[----:B------:R0:W5:Y:S01]  /*0420*/  LDG.E R11, desc[UR8][R8.64] ;  /* 0x00000008080b7981 */ /* 0x000162000c1e1900 */
[----:B------:R-:W-:Y:S01]  /*0430*/  ISETP.GE.U32.AND P0, PT, R5, 0x10, PT ;  /* 0x000000100500780c */ /* 0x000fe20003f06070 */
[----:B------:R-:W-:-:S12]  /*0440*/  IMAD.MOV.U32 R15, RZ, RZ, RZ ;  /* 0x000000ffff0f7224 */ /* 0x000fd800078e00ff */
[----:B0-----:R-:W-:Y:S05]  /*0450*/  @!P0 BRA `(.L_x_3) ;  /* 0x0000000000e88947 */ /* 0x001fea0003800000 */
[----:B------:R-:W-:Y:S01]  /*0460*/  IMAD.MOV.U32 R15, RZ, RZ, R2 ;  /* 0x000000ffff0f7224 */ /* 0x000fe200078e0002 */
[----:B------:R-:W-:-:S07]  /*0470*/  MOV R0, R12 ;  /* 0x0000000c00007202 */ /* 0x000fce0000000f00 */
.L_x_4:
[----:B------:R-:W-:Y:S02]  /*0480*/  IMAD.U32 R6, RZ, RZ, UR6 ;  /* 0x00000006ff067e24 */ /* 0x000fe4000f8e00ff */
[----:B------:R-:W-:Y:S02]  /*0490*/  IMAD.U32 R7, RZ, RZ, UR7 ;  /* 0x00000007ff077e24 */ /* 0x000fe4000f8e00ff */
[----:B------:R-:W-:-:S05]  /*04a0*/  IMAD.WIDE R6, R15, 0x4, R6 ;  /* 0x000000040f067825 */ /* 0x000fca00078e0206 */
[----:B--2---:R-:W2:Y:S02]  /*04b0*/  LDG.E R4, desc[UR8][R6.64+-0x20] ;  /* 0xffffe00806047981 */ /* 0x004ea4000c1e1900 */
[----:B--2--5:R-:W-:-:S05]  /*04c0*/  FADD R11, R4, R11 ;  /* 0x0000000b040b7221 */ /* 0x024fca0000000000 */
[----:B------:R0:W-:Y:S04]  /*04d0*/  STG.E desc[UR8][R8.64], R11 ;  /* 0x0000000b08007986 */ /* 0x0001e8000c101908 */
[----:B------:R-:W2:Y:S02]  /*04e0*/  LDG.E R4, desc[UR8][R6.64+-0x1c] ;  /* 0xffffe40806047981 */ /* 0x000ea4000c1e1900 */
[----:B--2---:R-:W-:-:S05]  /*04f0*/  FADD R17, R11, R4 ;  /* 0x000000040b117221 */ /* 0x004fca0000000000 */
[----:B------:R1:W-:Y:S04]  /*0500*/  STG.E desc[UR8][R8.64], R17 ;  /* 0x0000001108007986 */ /* 0x0003e8000c101908 */
[----:B------:R-:W2:Y:S02]  /*0510*/  LDG.E R4, desc[UR8][R6.64+-0x18] ;  /* 0xffffe80806047981 */ /* 0x000ea4000c1e1900 */
[----:B--2---:R-:W-:-:S05]  /*0520*/  FADD R23, R17, R4 ;  /* 0x0000000411177221 */ /* 0x004fca0000000000 */
[----:B------:R2:W-:Y:S04]  /*0530*/  STG.E desc[UR8][R8.64], R23 ;  /* 0x0000001708007986 */ /* 0x0005e8000c101908 */
[----:B------:R-:W3:Y:S02]  /*0540*/  LDG.E R4, desc[UR8][R6.64+-0x14] ;  /* 0xffffec0806047981 */ /* 0x000ee4000c1e1900 */
[----:B---3--:R-:W-:-:S05]  /*0550*/  FADD R25, R23, R4 ;  /* 0x0000000417197221 */ /* 0x008fca0000000000 */
[----:B------:R3:W-:Y:S04]  /*0560*/  STG.E desc[UR8][R8.64], R25 ;  /* 0x0000001908007986 */ /* 0x0007e8000c101908 */
[----:B------:R-:W0:Y:S02]  /*0570*/  LDG.E R4, desc[UR8][R6.64+-0x10] ;  /* 0xfffff00806047981 */ /* 0x000e24000c1e1900 */
[----:B0-----:R-:W-:-:S05]  /*0580*/  FADD R11, R25, R4 ;  /* 0x00000004190b7221 */ /* 0x001fca0000000000 */
[----:B------:R0:W-:Y:S04]  /*0590*/  STG.E desc[UR8][R8.64], R11 ;  /* 0x0000000b08007986 */ /* 0x0001e8000c101908 */
[----:B------:R-:W1:Y:S02]  /*05a0*/  LDG.E R4, desc[UR8][R6.64+-0xc] ;  /* 0xfffff40806047981 */ /* 0x000e64000c1e1900 */
[----:B-1----:R-:W-:-:S05]  /*05b0*/  FADD R17, R11, R4 ;  /* 0x000000040b117221 */ /* 0x002fca0000000000 */
        /* <DEDUP_REMOVED lines=9> */
[----:B------:R-:W-:Y:S04]  /*0650*/  STG.E desc[UR8][R8.64], R11 ;  /* 0x0000000b08007986 */ /* 0x000fe8000c101908 */
        /* <DEDUP_REMOVED lines=18> */
[----:B------:R-:W3:Y:S01]  /*0780*/  LDG.E R4, desc[UR8][R6.64+0x1c] ;  /* 0x00001c0806047981 */ /* 0x000ee2000c1e1900 */
[----:B------:R-:W-:Y:S01]  /*0790*/  VIADD R0, R0, 0x10 ;  /* 0x0000001000007836 */ /* 0x000fe20000000000 */
[----:B------:R-:W-:-:S04]  /*07a0*/  IADD3 R15, PT, PT, R15, 0x10, RZ ;  /* 0x000000100f0f7810 */ /* 0x000fc80007ffe0ff */
[----:B------:R-:W-:Y:S01]  /*07b0*/  ISETP.NE.AND P0, PT, R0, RZ, PT ;  /* 0x000000ff0000720c */ /* 0x000fe20003f05270 */
[----:B---3--:R-:W-:-:S05]  /*07c0*/  FADD R11, R23, R4 ;  /* 0x00000004170b7221 */ /* 0x008fca0000000000 */
[----:B------:R2:W-:Y:S07]  /*07d0*/  STG.E desc[UR8][R8.64], R11 ;  /* 0x0000000b08007986 */ /* 0x0005ee000c101908 */
[----:B------:R-:W-:Y:S05]  /*07e0*/  @P0 BRA `(.L_x_4) ;  /* 0xfffffffc00240947 */ /* 0x000fea000383ffff */
[----:B------:R-:W-:-:S07]  /*07f0*/  IMAD.MOV.U32 R15, RZ, RZ, R19 ;  /* 0x000000ffff0f7224 */ /* 0x000fce00078e0013 */
.L_x_3:
[----:B------:R-:W-:-:S13]  /*0800*/  ISETP.NE.AND P0, PT, R21, RZ, PT ;  /* 0x000000ff1500720c */ /* 0x000fda0003f05270 */
[----:B------:R-:W-:Y:S05]  /*0810*/  @!P0 BRA `(.L_x_5) ;  /* 0x00000004000c8947 */ /* 0x000fea0003800000 */
[----:B------:R-:W-:Y:S02]  /*0820*/  ISETP.GE.U32.AND P0, PT, R16, 0x7, PT ;  /* 0x000000071000780c */ /* 0x000fe40003f06070 */
[----:B------:R-:W-:-:S11]  /*0830*/  ISETP.NE.AND P1, PT, R20, RZ, PT ;  /* 0x000000ff1400720c */ /* 0x000fd60003f25270 */
[----:B------:R-:W-:Y:S05]  /*0840*/  @!P0 BRA `(.L_x_6) ;  /* 0x0000000000708947 */ /* 0x000fea0003800000 */
[----:B------:R-:W0:Y:S01]  /*0850*/  LDC.64 R6, c[0x0][0x388] ;  /* 0x0000e200ff067b82 */ /* 0x000e220000000a00 */
[----:B--2---:R-:W-:-:S04]  /*0860*/  IMAD.IADD R17, R15, 0x1, R2 ;  /* 0x000000010f117824 */ /* 0x004fc800078e0202 */
[----:B0-----:R-:W-:-:S05]  /*0870*/  IMAD.WIDE R6, R17, 0x4, R6 ;  /* 0x0000000411067825 */ /* 0x001fca00078e0206 */
[----:B------:R-:W2:Y:S02]  /*0880*/  LDG.E R0, desc[UR8][R6.64] ;  /* 0x0000000806007981 */ /* 0x000ea4000c1e1900 */
[----:B--2--5:R-:W-:-:S05]  /*0890*/  FADD R11, R11, R0 ;  /* 0x000000000b0b7221 */ /* 0x024fca0000000000 */
[----:B------:R-:W-:Y:S04]  /*08a0*/  STG.E desc[UR8][R8.64], R11 ;  /* 0x0000000b08007986 */ /* 0x000fe8000c101908 */
[----:B------:R-:W2:Y:S02]  /*08b0*/  LDG.E R0, desc[UR8][R6.64+0x4] ;  /* 0x0000040806007981 */ /* 0x000ea4000c1e1900 */
[----:B--2---:R-:W-:-:S05]  /*08c0*/  FADD R17, R11, R0 ;  /* 0x000000000b117221 */ /* 0x004fca0000000000 */
[----:B------:R0:W-:Y:S04]  /*08d0*/  STG.E desc[UR8][R8.64], R17 ;  /* 0x0000001108007986 */ /* 0x0001e8000c101908 */
        /* <DEDUP_REMOVED lines=9> */
[----:B------:R-:W0:Y:S02]  /*0970*/  LDG.E R0, desc[UR8][R6.64+0x14] ;  /* 0x0000140806007981 */ /* 0x000e24000c1e1900 */
[----:B0-----:R-:W-:-:S05]  /*0980*/  FADD R17, R27, R0 ;  /* 0x000000001b117221 */ /* 0x001fca0000000000 */
[----:B------:R3:W-:Y:S04]  /*0990*/  STG.E desc[UR8][R8.64], R17 ;  /* 0x0000001108007986 */ /* 0x0007e8000c101908 */
[----:B------:R-:W1:Y:S02]  /*09a0*/  LDG.E R0, desc[UR8][R6.64+0x18] ;  /* 0x0000180806007981 */ /* 0x000e64000c1e1900 */
[----:B-1----:R-:W-:-:S05]  /*09b0*/  FADD R23, R17, R0 ;  /* 0x0000000011177221 */ /* 0x002fca0000000000 */
[----:B------:R3:W-:Y:S04]  /*09c0*/  STG.E desc[UR8][R8.64], R23 ;  /* 0x0000001708007986 */ /* 0x0007e8000c101908 */
[----:B------:R-:W2:Y:S01]  /*09d0*/  LDG.E R0, desc[UR8][R6.64+0x1c] ;  /* 0x00001c0806007981 */ /* 0x000ea2000c1e1900 */
[----:B------:R-:W-:Y:S02]  /*09e0*/  VIADD R15, R15, 0x8 ;  /* 0x000000080f0f7836 */ /* 0x000fe40000000000 */
[----:B--2---:R-:W-:-:S05]  /*09f0*/  FADD R11, R23, R0 ;  /* 0x00000000170b7221 */ /* 0x004fca0000000000 */
[----:B------:R3:W-:Y:S02]  /*0a00*/  STG.E desc[UR8][R8.64], R11 ;  /* 0x0000000b08007986 */ /* 0x0007e4000c101908 */
.L_x_6:
[----:B------:R-:W-:Y:S05]  /*0a10*/  @!P1 BRA `(.L_x_5) ;  /* 0x00000000008c9947 */ /* 0x000fea0003800000 */
[----:B------:R-:W-:Y:S02]  /*0a20*/  ISETP.GE.U32.AND P0, PT, R13, 0x3, PT ;  /* 0x000000030d00780c */ /* 0x000fe40003f06070 */
[----:B------:R-:W-:-:S11]  /*0a30*/  ISETP.NE.AND P1, PT, R18, RZ, PT ;  /* 0x000000ff1200720c */ /* 0x000fd60003f25270 */
[----:B------:R-:W-:Y:S05]  /*0a40*/  @!P0 BRA `(.L_x_7) ;  /* 0x0000000000408947 */ /* 0x000fea0003800000 */
[----:B------:R-:W0:Y:S01]  /*0a50*/  LDC.64 R6, c[0x0][0x388] ;  /* 0x0000e200ff067b82 */ /* 0x000e220000000a00 */
[----:B--23--:R-:W-:-:S05]  /*0a60*/  IADD3 R17, PT, PT, R15, R2, RZ ;  /* 0x000000020f117210 */ /* 0x00cfca0007ffe0ff */
[----:B0-----:R-:W-:-:S05]  /*0a70*/  IMAD.WIDE R6, R17, 0x4, R6 ;  /* 0x0000000411067825 */ /* 0x001fca00078e0206 */
[----:B------:R-:W2:Y:S02]  /*0a80*/  LDG.E R0, desc[UR8][R6.64] ;  /* 0x0000000806007981 */ /* 0x000ea4000c1e1900 */
        /* <DEDUP_REMOVED lines=8> */
[----:B------:R-:W2:Y:S01]  /*0b10*/  LDG.E R0, desc[UR8][R6.64+0xc] ;  /* 0x00000c0806007981 */ /* 0x000ea2000c1e1900 */
[----:B------:R-:W-:Y:S02]  /*0b20*/  VIADD R15, R15, 0x4 ;  /* 0x000000040f0f7836 */ /* 0x000fe40000000000 */
[----:B--2---:R-:W-:-:S05]  /*0b30*/  FADD R11, R25, R0 ;  /* 0x00000000190b7221 */ /* 0x004fca0000000000 */
[----:B------:R0:W-:Y:S02]  /*0b40*/  STG.E desc[UR8][R8.64], R11 ;  /* 0x0000000b08007986 */ /* 0x0001e4000c101908 */
.L_x_7:
[----:B------:R-:W-:Y:S05]  /*0b50*/  @!P1 BRA `(.L_x_5) ;  /* 0x00000000003c9947 */ /* 0x000fea0003800000 */
[----:B------:R-:W1:Y:S01]  /*0b60*/  LDC.64 R6, c[0x0][0x388] ;  /* 0x0000e200ff067b82 */ /* 0x000e620000000a00 */
[----:B------:R-:W-:-:S04]  /*0b70*/  IMAD.IADD R15, R15, 0x1, R2 ;  /* 0x000000010f0f7824 */ /* 0x000fc800078e0202 */
[----:B-1----:R-:W-:-:S05]  /*0b80*/  IMAD.WIDE R6, R15, 0x4, R6 ;  /* 0x000000040f067825 */ /* 0x002fca00078e0206 */
[----:B------:R-:W0:Y:S01]  /*0b90*/  LDG.E R0, desc[UR8][R6.64] ;  /* 0x0000000806007981 */ /* 0x000e22000c1e1900 */
[----:B------:R-:W-:Y:S01]  /*0ba0*/  ISETP.NE.AND P0, PT, R18, 0x1, PT ;  /* 0x000000011200780c */ /* 0x000fe20003f05270 */
[----:B0-23-5:R-:W-:-:S05]  /*0bb0*/  FADD R11, R11, R0 ;  /* 0x000000000b0b7221 */ /* 0x02dfca0000000000 */
[----:B------:R1:W-:Y:S07]  /*0bc0*/  STG.E desc[UR8][R8.64], R11 ;  /* 0x0000000b08007986 */ /* 0x0003ee000c101908 */
[----:B------:R-:W-:Y:S05]  /*0bd0*/  @!P0 BRA `(.L_x_5) ;  /* 0x00000000001c8947 */ /* 0x000fea0003800000 */
[----:B------:R-:W1:Y:S01]  /*0be0*/  LDG.E R0, desc[UR8][R6.64+0x4] ;  /* 0x0000040806007981 */ /* 0x000e62000c1e1900 */
[----:B------:R-:W-:Y:S01]  /*0bf0*/  ISETP.NE.AND P0, PT, R18, 0x2, PT ;  /* 0x000000021200780c */ /* 0x000fe20003f05270 */
[----:B-1----:R-:W-:-:S05]  /*0c00*/  FADD R11, R11, R0 ;  /* 0x000000000b0b7221 */ /* 0x002fca0000000000 */
[----:B------:R4:W-:Y:S07]  /*0c10*/  STG.E desc[UR8][R8.64], R11 ;  /* 0x0000000b08007986 */ /* 0x0009ee000c101908 */
[----:B------:R-:W-:Y:S05]  /*0c20*/  @!P0 BRA `(.L_x_5) ;  /* 0x0000000000088947 */ /* 0x000fea0003800000 */
[----:B------:R-:W4:Y:S02]  /*0c30*/  LDG.E R6, desc[UR8][R6.64+0x8] ;  /* 0x0000080806067981 */ /* 0x000f24000c1e1900 */
[----:B----4-:R-:W-:-:S07]  /*0c40*/  FADD R11, R11, R6 ;  /* 0x000000060b0b7221 */ /* 0x010fce0000000000 */
.L_x_5:
[----:B------:R-:W2:Y:S01]  /*0c50*/  MUFU.RCP R0, R3 ;  /* 0x0000000300007308 */ /* 0x000ea20000001000 */
[----:B------:R-:W-:Y:S07]  /*0c60*/  BSSY.RECONVERGENT B3, `(.L_x_8) ;  /* 0x000000b000037945 */ /* 0x000fee0003800200 */
[----:B-----5:R-:W0:Y:S01]  /*0c70*/  FCHK P0, R11, R3 ;  /* 0x000000030b007302 */ /* 0x020e220000000000 */
[----:B--2---:R-:W-:-:S04]  /*0c80*/  FFMA R7, -R3, R0, 1 ;  /* 0x3f80000003077423 */ /* 0x004fc80000000100 */
[----:B------:R-:W-:-:S04]  /*0c90*/  FFMA R0, R0, R7, R0 ;  /* 0x0000000700007223 */ /* 0x000fc80000000000 */
[----:B------:R-:W-:-:S04]  /*0ca0*/  FFMA R4, R0, R11, RZ ;  /* 0x0000000b00047223 */ /* 0x000fc800000000ff */
[----:B------:R-:W-:-:S04]  /*0cb0*/  FFMA R7, -R3, R4, R11 ;  /* 0x0000000403077223 */ /* 0x000fc8000000010b */
[----:B------:R-:W-:Y:S01]  /*0cc0*/  FFMA R0, R0, R7, R4 ;  /* 0x0000000700007223 */ /* 0x000fe20000000004 */
[----:B0-----:R-:W-:Y:S06]  /*0cd0*/  @!P0 BRA `(.L_x_9) ;  /* 0x00000000000c8947 */ /* 0x001fec0003800000 */
[----:B------:R-:W-:Y:S01]  /*0ce0*/  IMAD.MOV.U32 R0, RZ, RZ, R11 ;  /* 0x000000ffff007224 */ /* 0x000fe200078e000b */
[----:B------:R-:W-:-:S07]  /*0cf0*/  MOV R4, 0xd10 ;  /* 0x00000d1000047802 */ /* 0x000fce0000000f00 */
[----:B-1-34-:R-:W-:Y:S05]  /*0d00*/  CALL.REL.NOINC `($__internal_0_$__cuda_sm3x_div_rn_noftz_f32_slowpath) ;  /* 0x0000001000ec7944 */ /* 0x01afea0003c00000 */
.L_x_9:
[----:B------:R-:W-:Y:S05]  /*0d10*/  BSYNC.RECONVERGENT B3 ;  /* 0x0000000000037941 */ /* 0x000fea0003800200 */
.L_x_8:
[----:B------:R0:W-:Y:S02]  /*0d20*/  STG.E desc[UR8][R8.64], R0 ;  /* 0x0000000008007986 */ /* 0x0001e4000c101908 */
.L_x_2:
[----:B------:R-:W-:Y:S05]  /*0d30*/  BSYNC.RECONVERGENT B2 ;  /* 0x0000000000027941 */ /* 0x000fea0003800200 */
.L_x_1:
[----:B------:R-:W-:-:S04]  /*0d40*/  IADD3 R2, PT, PT, R2, UR4, RZ ;  /* 0x0000000402027c10 */ /* 0x000fc8000fffe0ff */
[----:B------:R-:W-:-:S13]  /*0d50*/  ISETP.GE.AND P0, PT, R2, UR5, PT ;  /* 0x0000000502007c0c */ /* 0x000fda000bf06270 */
[----:B------:R-:W-:Y:S05]  /*0d60*/  @!P0 BRA `(.L_x_10) ;  /* 0xfffffff4001c8947 */ /* 0x000fea000383ffff */
[----:B------:R-:W-:Y:S05]  /*0d70*/  EXIT ;  /* 0x000000000000794d */ /* 0x000fea0003800000 */
.L_x_0:
[----:B------:R-:W0:Y:S01]  /*0d80*/  I2F.U32.RP R4, UR4 ;  /* 0x0000000400047d06 */ /* 0x000e220008209000 */
[----:B------:R-:W-:Y:S01]  /*0d90*/  VIADD R0, R2, UR4 ;  /* 0x0000000402007c36 */ /* 0x000fe20008000000 */
[----:B------:R-:W-:Y:S01]  /*0da0*/  ISETP.NE.U32.AND P2, PT, RZ, UR4, PT ;  /* 0x00000004ff007c0c */ /* 0x000fe2000bf45070 */
[----:B------:R-:W-:Y:S01]  /*0db0*/  IMAD R11, RZ, RZ, -UR4 ;  /* 0x80000004ff0b7e24 */ /* 0x000fe2000f8e02ff */
[----:B------:R-:W-:Y:S02]  /*0dc0*/  BSSY.RECONVERGENT B2, `(.L_x_11) ;  /* 0x0000053000027945 */ /* 0x000fe40003800200 */
[C---:B------:R-:W-:Y:S02]  /*0dd0*/  ISETP.GE.AND P0, PT, R0.reuse, UR5, PT ;  /* 0x0000000500007c0c */ /* 0x040fe4000bf06270 */
[----:B------:R-:W-:Y:S02]  /*0de0*/  VIMNMX R9, PT, PT, R0, UR5, !PT ;  /* 0x0000000500097c48 */ /* 0x000fe4000ffe0100 */
[----:B------:R-:W-:-:S04]  /*0df0*/  SEL R16, RZ, 0x1, P0 ;  /* 0x00000001ff107807 */ /* 0x000fc80000000000 */
[----:B------:R-:W-:Y:S01]  /*0e00*/  IADD3 R9, PT, PT, R9, -R0, -R16 ;  /* 0x8000000009097210 */ /* 0x000fe20007ffe810 */
[----:B0-----:R-:W0:Y:S02]  /*0e10*/  MUFU.RCP R4, R4 ;  /* 0x0000000400047308 */ /* 0x001e240000001000 */
[----:B0-----:R-:W-:-:S06]  /*0e20*/  VIADD R6, R4, 0xffffffe ;  /* 0x0ffffffe04067836 */ /* 0x001fcc0000000000 */
[----:B------:R0:W1:Y:S02]  /*0e30*/  F2I.FTZ.U32.TRUNC.NTZ R7, R6 ;  /* 0x0000000600077305 */ /* 0x000064000021f000 */
[----:B0-----:R-:W-:Y:S02]  /*0e40*/  HFMA2 R6, -RZ, RZ, 0, 0 ;  /* 0x00000000ff067431 */ /* 0x001fe400000001ff */
[----:B-1----:R-:W-:-:S04]  /*0e50*/  IMAD R11, R11, R7, RZ ;  /* 0x000000070b0b7224 */ /* 0x002fc800078e02ff */
[----:B------:R-:W-:-:S06]  /*0e60*/  IMAD.HI.U32 R4, R7, R11, R6 ;  /* 0x0000000b07047227 */ /* 0x000fcc00078e0006 */
[----:B------:R-:W-:-:S04]  /*0e70*/  IMAD.HI.U32 R7, R4, R9, RZ ;  /* 0x0000000904077227 */ /* 0x000fc800078e00ff */
[----:B------:R-:W-:-:S04]  /*0e80*/  IMAD.MOV R0, RZ, RZ, -R7 ;  /* 0x000000ffff007224 */ /* 0x000fc800078e0a07 */
[----:B------:R-:W-:-:S05]  /*0e90*/  IMAD R9, R0, UR4, R9 ;  /* 0x0000000400097c24 */ /* 0x000fca000f8e0209 */
[----:B------:R-:W-:-:S13]  /*0ea0*/  ISETP.GE.U32.AND P0, PT, R9, UR4, PT ;  /* 0x0000000409007c0c */ /* 0x000fda000bf06070 */
[----:B------:R-:W-:Y:S02]  /*0eb0*/  @P0 VIADD R9, R9, -UR4 ;  /* 0x8000000409090c36 */ /* 0x000fe40008000000 */
[----:B------:R-:W-:-:S03]  /*0ec0*/  @P0 VIADD R7, R7, 0x1 ;  /* 0x0000000107070836 */ /* 0x000fc60000000000 */
[----:B------:R-:W-:-:S13]  /*0ed0*/  ISETP.GE.U32.AND P1, PT, R9, UR4, PT ;  /* 0x0000000409007c0c */ /* 0x000fda000bf26070 */
[----:B------:R-:W-:Y:S02]  /*0ee0*/  @P1 IADD3 R7, PT, PT, R7, 0x1, RZ ;  /* 0x0000000107071810 */ /* 0x000fe40007ffe0ff */
[----:B------:R-:W-:-:S05]  /*0ef0*/  @!P2 LOP3.LUT R7, RZ, UR4, RZ, 0x33, !PT ;  /* 0x00000004ff07ac12 */ /* 0x000fca000f8e33ff */
[----:B------:R-:W-:-:S05]  /*0f00*/  IMAD.IADD R16, R16, 0x1, R7 ;  /* 0x0000000110107824 */ /* 0x000fca00078e0207 */
[----:B------:R-:W-:-:S04]  /*0f10*/  LOP3.LUT R0, R16, 0x3, RZ, 0xc0, !PT ;  /* 0x0000000310007812 */ /* 0x000fc800078ec0ff */
[----:B------:R-:W-:-:S13]  /*0f20*/  ISETP.NE.AND P0, PT, R0, 0x3, PT ;  /* 0x000000030000780c */ /* 0x000fda0003f05270 */
[----:B------:R-:W-:Y:S05]  /*0f30*/  @!P0 BRA `(.L_x_12) ;  /* 0x0000000000ec8947 */ /* 0x000fea0003800000 */
[----:B------:R-:W0:Y:S01]  /*0f40*/  LDC.64 R8, c[0x0][0x380] ;  /* 0x0000e000ff087b82 */ /* 0x000e220000000a00 */
[----:B------:R-:W-:Y:S02]  /*0f50*/  VIADD R19, R16, 0x1 ;  /* 0x0000000110137836 */ /* 0x000fe40000000000 */
[----:B------:R-:W-:-:S03]  /*0f60*/  IMAD.MOV.U32 R18, RZ, RZ, RZ ;  /* 0x000000ffff127224 */ /* 0x000fc600078e00ff */
[----:B------:R-:W-:-:S07]  /*0f70*/  LOP3.LUT R19, R19, 0x3, RZ, 0xc0, !PT ;  /* 0x0000000313137812 */ /* 0x000fce00078ec0ff */
.L_x_17:
[-C--:B-1----:R-:W-:Y:S01]  /*0f80*/  IABS R13, R5.reuse ;  /* 0x00000005000d7213 */ /* 0x082fe20000000000 */
[----:B------:R-:W-:Y:S01]  /*0f90*/  VIADD R18, R18, 0x1 ;  /* 0x0000000112127836 */ /* 0x000fe20000000000 */
[----:B------:R-:W-:Y:S01]  /*0fa0*/  IABS R11, R2 ;  /* 0x00000002000b7213 */ /* 0x000fe20000000000 */
[----:B------:R-:W-:Y:S01]  /*0fb0*/  BSSY.RECONVERGENT B3, `(.L_x_13) ;  /* 0x0000031000037945 */ /* 0x000fe20003800200 */
[----:B------:R-:W1:Y:S01]  /*0fc0*/  I2F.RP R0, R13 ;  /* 0x0000000d00007306 */ /* 0x000e620000209400 */
[----:B------:R-:W-:Y:S02]  /*0fd0*/  IABS R10, R5 ;  /* 0x00000005000a7213 */ /* 0x000fe40000000000 */
[----:B------:R-:W-:Y:S02]  /*0fe0*/  ISETP.GE.AND P3, PT, R2, RZ, PT ;  /* 0x000000ff0200720c */ /* 0x000fe40003f66270 */
[----:B------:R-:W-:-:S03]  /*0ff0*/  ISETP.NE.AND P2, PT, R5, RZ, PT ;  /* 0x000000ff0500720c */ /* 0x000fc60003f45270 */
[----:B-1----:R-:W1:Y:S02]  /*1000*/  MUFU.RCP R0, R0 ;  /* 0x0000000000007308 */ /* 0x002e640000001000 */
[----:B-1----:R-:W-:-:S06]  /*1010*/  IADD3 R6, PT, PT, R0, 0xffffffe, RZ ;  /* 0x0ffffffe00067810 */ /* 0x002fcc0007ffe0ff */
[----:B------:R1:W2:Y:S02]  /*1020*/  F2I.FTZ.U32.TRUNC.NTZ R7, R6 ;  /* 0x0000000600077305 */ /* 0x0002a4000021f000 */
[----:B-1----:R-:W-:Y:S02]  /*1030*/  IMAD.MOV.U32 R6, RZ, RZ, RZ ;  /* 0x000000ffff067224 */ /* 0x002fe400078e00ff */
[----:B--2---:R-:W-:-:S04]  /*1040*/  IMAD.MOV R4, RZ, RZ, -R7 ;  /* 0x000000ffff047224 */ /* 0x004fc800078e0a07 */
[----:B------:R-:W-:-:S04]  /*1050*/  IMAD R15, R4, R13, RZ ;  /* 0x0000000d040f7224 */ /* 0x000fc800078e02ff */
[----:B------:R-:W-:Y:S01]  /*1060*/  IMAD.HI.U32 R4, R7, R15, R6 ;  /* 0x0000000f07047227 */ /* 0x000fe200078e0006 */
[----:B------:R-:W-:-:S03]  /*1070*/  LOP3.LUT R6, RZ, R5, RZ, 0x33, !PT ;  /* 0x00000005ff067212 */ /* 0x000fc600078e33ff */
        /* <DEDUP_REMOVED lines=8> */
[----:B------:R-:W-:-:S03]  /*1100*/  ISETP.NE.AND P1, PT, R18, R19, PT ;  /* 0x000000131200720c */ /* 0x000fc60003f25270 */
[----:B------:R-:W-:-:S05]  /*1110*/  @!P3 IMAD.MOV R7, RZ, RZ, -R7 ;  /* 0x000000ffff07b224 */ /* 0x000fca00078e0a07 */
[----:B------:R-:W-:-:S04]  /*1120*/  SEL R7, R6, R7, !P2 ;  /* 0x0000000706077207 */ /* 0x000fc80005000000 */
[----:B------:R-:W-:-:S13]  /*1130*/  ISETP.NE.AND P3, PT, R7, RZ, PT ;  /* 0x000000ff0700720c */ /* 0x000fda0003f65270 */
[----:B------:R-:W-:Y:S05]  /*1140*/  @P3 BRA `(.L_x_14) ;  /* 0x00000000005c3947 */ /* 0x000fea0003800000 */
[----:B------:R-:W-:Y:S02]  /*1150*/  ISETP.GE.U32.AND P3, PT, R4, R13, PT ;  /* 0x0000000d0400720c */ /* 0x000fe40003f66070 */
[----:B------:R-:W-:Y:S02]  /*1160*/  LOP3.LUT R4, R2, R5, RZ, 0x3c, !PT ;  /* 0x0000000502047212 */ /* 0x000fe400078e3cff */
[----:B------:R-:W-:Y:S02]  /*1170*/  @!P0 IADD3 R0, PT, PT, R0, 0x1, RZ ;  /* 0x0000000100008810 */ /* 0x000fe40007ffe0ff */
[----:B------:R-:W-:-:S07]  /*1180*/  ISETP.GE.AND P4, PT, R4, RZ, PT ;  /* 0x000000ff0400720c */ /* 0x000fce0003f86270 */
[----:B------:R-:W-:-:S06]  /*1190*/  @P3 VIADD R0, R0, 0x1 ;  /* 0x0000000100003836 */ /* 0x000fcc0000000000 */
[----:B------:R-:W-:-:S05]  /*11a0*/  @!P4 IMAD.MOV R0, RZ, RZ, -R0 ;  /* 0x000000ffff00c224 */ /* 0x000fca00078e0a00 */
[----:B------:R-:W-:-:S05]  /*11b0*/  SEL R13, R6, R0, !P2 ;  /* 0x00000000060d7207 */ /* 0x000fca0005000000 */
[----:B0-----:R-:W-:-:S05]  /*11c0*/  IMAD.WIDE R12, R13, 0x4, R8 ;  /* 0x000000040d0c7825 */ /* 0x001fca00078e0208 */
[----:B------:R-:W2:Y:S01]  /*11d0*/  LDG.E R6, desc[UR8][R12.64] ;  /* 0x000000080c067981 */ /* 0x000ea2000c1e1900 */
[----:B------:R-:W0:Y:S01]  /*11e0*/  MUFU.RCP R0, R3 ;  /* 0x0000000300007308 */ /* 0x000e220000001000 */
[----:B------:R-:W-:Y:S01]  /*11f0*/  BSSY.RECONVERGENT B4, `(.L_x_15) ;  /* 0x000000b000047945 */ /* 0x000fe20003800200 */
[----:B0-----:R-:W-:-:S04]  /*1200*/  FFMA R7, -R3, R0, 1 ;  /* 0x3f80000003077423 */ /* 0x001fc80000000100 */
[----:B------:R-:W-:Y:S02]  /*1210*/  FFMA R0, R0, R7, R0 ;  /* 0x0000000700007223 */ /* 0x000fe40000000000 */
[----:B--2---:R-:W0:Y:S02]  /*1220*/  FCHK P0, R6, R3 ;  /* 0x0000000306007302 */ /* 0x004e240000000000 */
[----:B------:R-:W-:-:S04]  /*1230*/  FFMA R4, R0, R6, RZ ;  /* 0x0000000600047223 */ /* 0x000fc800000000ff */
[----:B------:R-:W-:-:S04]  /*1240*/  FFMA R7, -R3, R4, R6 ;  /* 0x0000000403077223 */ /* 0x000fc80000000106 */
[----:B------:R-:W-:Y:S01]  /*1250*/  FFMA R0, R0, R7, R4 ;  /* 0x0000000700007223 */ /* 0x000fe20000000004 */
[----:B0-----:R-:W-:Y:S06]  /*1260*/  @!P0 BRA `(.L_x_16) ;  /* 0x00000000000c8947 */ /* 0x001fec0003800000 */
[----:B------:R-:W-:Y:S01]  /*1270*/  IMAD.MOV.U32 R0, RZ, RZ, R6 ;  /* 0x000000ffff007224 */ /* 0x000fe200078e0006 */
[----:B------:R-:W-:-:S07]  /*1280*/  MOV R4, 0x12a0 ;  /* 0x000012a000047802 */ /* 0x000fce0000000f00 */
[----:B------:R-:W-:Y:S05]  /*1290*/  CALL.REL.NOINC `($__internal_0_$__cuda_sm3x_div_rn_noftz_f32_slowpath) ;  /* 0x0000000c00887944 */ /* 0x000fea0003c00000 */
.L_x_16:
[----:B------:R-:W-:Y:S05]  /*12a0*/  BSYNC.RECONVERGENT B4 ;  /* 0x0000000000047941 */ /* 0x000fea0003800200 */
.L_x_15:
[----:B------:R1:W-:Y:S02]  /*12b0*/  STG.E desc[UR8][R12.64], R0 ;  /* 0x000000000c007986 */ /* 0x0003e4000c101908 */
.L_x_14:
[----:B------:R-:W-:Y:S05]  /*12c0*/  BSYNC.RECONVERGENT B3 ;  /* 0x0000000000037941 */ /* 0x000fea0003800200 */
.L_x_13:
[----:B------:R-:W-:Y:S01]  /*12d0*/  IADD3 R2, PT, PT, R2, UR4, RZ ;  /* 0x0000000402027c10 */ /* 0x000fe2000fffe0ff */
[----:B------:R-:W-:Y:S06]  /*12e0*/  @P1 BRA `(.L_x_17) ;  /* 0xfffffffc00241947 */ /* 0x000fec000383ffff */
.L_x_12:
[----:B------:R-:W-:Y:S05]  /*12f0*/  BSYNC.RECONVERGENT B2 ;  /* 0x0000000000027941 */ /* 0x000fea0003800200 */
.L_x_11:
[----:B0-----:R-:W0:Y:S01]  /*1300*/  LDC.64 R8, c[0x0][0x380] ;  /* 0x0000e000ff087b82 */ /* 0x001e220000000a00 */
[----:B------:R-:W-:-:S13]  /*1310*/  ISETP.GE.U32.AND P0, PT, R16, 0x3, PT ;  /* 0x000000031000780c */ /* 0x000fda0003f06070 */
[----:B------:R-:W-:Y:S05]  /*1320*/  @!P0 EXIT ;  /* 0x000000000000894d */ /* 0x000fea0003800000 */
.L_x_34:
[-C--:B-1----:R-:W-:Y:S01]  /*1330*/  IABS R13, R5.reuse ;  /* 0x00000005000d7213 */ /* 0x082fe20000000000 */
[----:B------:R-:W-:Y:S01]  /*1340*/  BSSY.RECONVERGENT B2, `(.L_x_18) ;  /* 0x0000031000027945 */ /* 0x000fe20003800200 */
[----:B------:R-:W-:Y:S02]  /*1350*/  IABS R11, R2 ;  /* 0x00000002000b7213 */ /* 0x000fe40000000000 */
[----:B------:R-:W1:Y:S01]  /*1360*/  I2F.RP R0, R13 ;  /* 0x0000000d00007306 */ /* 0x000e620000209400 */
[----:B------:R-:W-:Y:S02]  /*1370*/  IABS R10, R5 ;  /* 0x00000005000a7213 */ /* 0x000fe40000000000 */
[----:B------:R-:W-:-:S05]  /*1380*/  ISETP.GE.AND P2, PT, R2, RZ, PT ;  /* 0x000000ff0200720c */ /* 0x000fca0003f46270 */
[----:B-1----:R-:W1:Y:S02]  /*1390*/  MUFU.RCP R0, R0 ;  /* 0x0000000000007308 */ /* 0x002e640000001000 */
[----:B-1----:R-:W-:-:S06]  /*13a0*/  VIADD R6, R0, 0xffffffe ;  /* 0x0ffffffe00067836 */ /* 0x002fcc0000000000 */
[----:B------:R1:W2:Y:S02]  /*13b0*/  F2I.FTZ.U32.TRUNC.NTZ R7, R6 ;  /* 0x0000000600077305 */ /* 0x0002a4000021f000 */
[----:B-1----:R-:W-:Y:S02]  /*13c0*/  IMAD.MOV.U32 R6, RZ, RZ, RZ ;  /* 0x000000ffff067224 */ /* 0x002fe400078e00ff */
[----:B--2---:R-:W-:-:S04]  /*13d0*/  IMAD.MOV R4, RZ, RZ, -R7 ;  /* 0x000000ffff047224 */ /* 0x004fc800078e0a07 */
[----:B------:R-:W-:-:S04]  /*13e0*/  IMAD R15, R4, R13, RZ ;  /* 0x0000000d040f7224 */ /* 0x000fc800078e02ff */
[----:B------:R-:W-:Y:S01]  /*13f0*/  IMAD.HI.U32 R4, R7, R15, R6 ;  /* 0x0000000f07047227 */ /* 0x000fe200078e0006 */
[----:B------:R-:W-:Y:S02]  /*1400*/  IADD3 R7, PT, PT, RZ, -R10, RZ ;  /* 0x8000000aff077210 */ /* 0x000fe40007ffe0ff */
[----:B------:R-:W-:-:S03]  /*1410*/  LOP3.LUT R6, RZ, R5, RZ, 0x33, !PT ;  /* 0x00000005ff067212 */ /* 0x000fc600078e33ff */
[----:B------:R-:W-:-:S04]  /*1420*/  IMAD.HI.U32 R0, R4, R11, RZ ;  /* 0x0000000b04007227 */ /* 0x000fc800078e00ff */
[----:B------:R-:W-:-:S05]  /*1430*/  IMAD R4, R0, R7, R11 ;  /* 0x0000000700047224 */ /* 0x000fca00078e020b */
[----:B------:R-:W-:-:S13]  /*1440*/  ISETP.GT.U32.AND P0, PT, R13, R4, PT ;  /* 0x000000040d00720c */ /* 0x000fda0003f04070 */
[----:B------:R-:W-:-:S04]  /*1450*/  @!P0 IMAD.IADD R4, R4, 0x1, -R13 ;  /* 0x0000000104048824 */ /* 0x000fc800078e0a0d */
[----:B------:R-:W-:Y:S01]  /*1460*/  IMAD.IADD R7, R4, 0x1, -R13 ;  /* 0x0000000104077824 */ /* 0x000fe200078e0a0d */
[----:B------:R-:W-:-:S04]  /*1470*/  ISETP.GT.U32.AND P1, PT, R13, R4, PT ;  /* 0x000000040d00720c */ /* 0x000fc80003f24070 */
[----:B------:R-:W-:Y:S02]  /*1480*/  SEL R7, R7, R4, !P1 ;  /* 0x0000000407077207 */ /* 0x000fe40004800000 */
[----:B------:R-:W-:-:S03]  /*1490*/  ISETP.NE.AND P1, PT, R5, RZ, PT ;  /* 0x000000ff0500720c */ /* 0x000fc60003f25270 */
        /* <DEDUP_REMOVED lines=25> */
.L_x_21:
[----:B------:R-:W-:Y:S05]  /*1630*/  BSYNC.RECONVERGENT B3 ;  /* 0x0000000000037941 */ /* 0x000fea0003800200 */
.L_x_20:
[----:B------:R1:W-:Y:S02]  /*1640*/  STG.E desc[UR8][R12.64], R0 ;  /* 0x000000000c007986 */ /* 0x0003e4000c101908 */
.L_x_19:
[----:B------:R-:W-:Y:S05]  /*1650*/  BSYNC.RECONVERGENT B2 ;  /* 0x0000000000027941 */ /* 0x000fea0003800200 */
.L_x_18:
[-C--:B------:R-:W-:Y:S01]  /*1660*/  IABS R11, R5.reuse ;  /* 0x00000005000b7213 */ /* 0x080fe20000000000 */
[----:B------:R-:W-:Y:S01]  /*1670*/  VIADD R2, R2, UR4 ;  /* 0x0000000402027c36 */ /* 0x000fe20008000000 */
[----:B------:R-:W-:Y:S01]  /*1680*/  IABS R10, R5 ;  /* 0x00000005000a7213 */ /* 0x000fe20000000000 */
[----:B------:R-:W-:Y:S01]  /*1690*/  BSSY.RECONVERGENT B2, `(.L_x_22) ;  /* 0x0000032000027945 */ /* 0x000fe20003800200 */
[----:B-1----:R-:W1:Y:S02]  /*16a0*/  I2F.RP R0, R11 ;  /* 0x0000000b00007306 */ /* 0x002e640000209400 */
[----:B------:R-:W-:Y:S01]  /*16b0*/  ISETP.GE.AND P2, PT, R2, RZ, PT ;  /* 0x000000ff0200720c */ /* 0x000fe20003f46270 */
[----:B------:R-:W-:-:S05]  /*16c0*/  IMAD.MOV R10, RZ, RZ, -R10 ;  /* 0x000000ffff0a7224 */ /* 0x000fca00078e0a0a */
[----:B-1----:R-:W1:Y:S02]  /*16d0*/  MUFU.RCP R0, R0 ;  /* 0x0000000000007308 */ /* 0x002e640000001000 */
[----:B-1----:R-:W-:-:S06]  /*16e0*/  IADD3 R6, PT, PT, R0, 0xffffffe, RZ ;  /* 0x0ffffffe00067810 */ /* 0x002fcc0007ffe0ff */
[----:B------:R1:W2:Y:S02]  /*16f0*/  F2I.FTZ.U32.TRUNC.NTZ R7, R6 ;  /* 0x0000000600077305 */ /* 0x0002a4000021f000 */
[----:B-1----:R-:W-:Y:S01]  /*1700*/  MOV R6, RZ ;  /* 0x000000ff00067202 */ /* 0x002fe20000000f00 */
[----:B--2---:R-:W-:-:S04]  /*1710*/  IMAD.MOV R4, RZ, RZ, -R7 ;  /* 0x000000ffff047224 */ /* 0x004fc800078e0a07 */
[----:B------:R-:W-:Y:S01]  /*1720*/  IMAD R13, R4, R11, RZ ;  /* 0x0000000b040d7224 */ /* 0x000fe200078e02ff */
[----:B------:R-:W-:-:S03]  /*1730*/  IABS R4, R2 ;  /* 0x0000000200047213 */ /* 0x000fc60000000000 */
[----:B------:R-:W-:Y:S01]  /*1740*/  IMAD.HI.U32 R0, R7, R13, R6 ;  /* 0x0000000d07007227 */ /* 0x000fe200078e0006 */
[----:B------:R-:W-:-:S03]  /*1750*/  LOP3.LUT R13, RZ, R5, RZ, 0x33, !PT ;  /* 0x00000005ff0d7212 */ /* 0x000fc600078e33ff */
[----:B------:R-:W-:Y:S02]  /*1760*/  IMAD.MOV.U32 R7, RZ, RZ, R4 ;  /* 0x000000ffff077224 */ /* 0x000fe400078e0004 */
[----:B------:R-:W-:Y:S02]  /*1770*/  IMAD.MOV.U32 R4, RZ, RZ, R10 ;  /* 0x000000ffff047224 */ /* 0x000fe400078e000a */
[----:B------:R-:W-:-:S04]  /*1780*/  IMAD.HI.U32 R0, R0, R7, RZ ;  /* 0x0000000700007227 */ /* 0x000fc800078e00ff */
[----:B------:R-:W-:-:S05]  /*1790*/  IMAD R4, R0, R4, R7 ;  /* 0x0000000400047224 */ /* 0x000fca00078e0207 */
[----:B------:R-:W-:-:S13]  /*17a0*/  ISETP.GT.U32.AND P0, PT, R11, R4, PT ;  /* 0x000000040b00720c */ /* 0x000fda0003f04070 */
[----:B------:R-:W-:-:S05]  /*17b0*/  @!P0 IMAD.IADD R4, R4, 0x1, -R11 ;  /* 0x0000000104048824 */ /* 0x000fca00078e0a0b */
[----:B------:R-:W-:Y:S02]  /*17c0*/  ISETP.GT.U32.AND P1, PT, R11, R4, PT ;  /* 0x000000040b00720c */ /* 0x000fe40003f24070 */
[----:B------:R-:W-:-:S04]  /*17d0*/  IADD3 R7, PT, PT, R4, -R11, RZ ;  /* 0x8000000b04077210 */ /* 0x000fc80007ffe0ff */
        /* <DEDUP_REMOVED lines=8> */
[----:B------:R-:W-:-:S04]  /*1860*/  LOP3.LUT R4, R2, R5, RZ, 0x3c, !PT ;  /* 0x0000000502047212 */ /* 0x000fc800078e3cff */
[----:B------:R-:W-:-:S07]  /*1870*/  ISETP.GE.AND P3, PT, R4, RZ, PT ;  /* 0x000000ff0400720c */ /* 0x000fce0003f66270 */
[----:B------:R-:W-:-:S06]  /*1880*/  @P2 VIADD R0, R0, 0x1 ;  /* 0x0000000100002836 */ /* 0x000fcc0000000000 */
[----:B------:R-:W-:-:S04]  /*1890*/  @!P3 IADD3 R0, PT, PT, -R0, RZ, RZ ;  /* 0x000000ff0000b210 */ /* 0x000fc80007ffe1ff */
        /* <DEDUP_REMOVED lines=15> */
.L_x_25:
[----:B------:R-:W-:Y:S05]  /*1990*/  BSYNC.RECONVERGENT B3 ;  /* 0x0000000000037941 */ /* 0x000fea0003800200 */
.L_x_24:
[----:B------:R1:W-:Y:S02]  /*19a0*/  STG.E desc[UR8][R12.64], R0 ;  /* 0x000000000c007986 */ /* 0x0003e4000c101908 */
.L_x_23:
[----:B------:R-:W-:Y:S05]  /*19b0*/  BSYNC.RECONVERGENT B2 ;  /* 0x0000000000027941 */ /* 0x000fea0003800200 */
.L_x_22:
[-C--:B------:R-:W-:Y:S01]  /*19c0*/  IABS R11, R5.reuse ;  /* 0x00000005000b7213 */ /* 0x080fe20000000000 */
[----:B------:R-:W-:Y:S01]  /*19d0*/  BSSY.RECONVERGENT B2, `(.L_x_26) ;  /* 0x0000034000027945 */ /* 0x000fe20003800200 */
[----:B------:R-:W-:Y:S02]  /*19e0*/  IADD3 R2, PT, PT, R2, UR4, RZ ;  /* 0x0000000402027c10 */ /* 0x000fe4000fffe0ff */
[----:B-1----:R-:W1:Y:S01]  /*19f0*/  I2F.RP R0, R11 ;  /* 0x0000000b00007306 */ /* 0x002e620000209400 */
[----:B------:R-:W-:Y:S02]  /*1a00*/  IABS R10, R5 ;  /* 0x00000005000a7213 */ /* 0x000fe40000000000 */
[----:B------:R-:W-:-:S03]  /*1a10*/  ISETP.GE.AND P2, PT, R2, RZ, PT ;  /* 0x000000ff0200720c */ /* 0x000fc60003f46270 */
[----:B------:R-:W-:Y:S02]  /*1a20*/  IMAD.MOV R10, RZ, RZ, -R10 ;  /* 0x000000ffff0a7224 */ /* 0x000fe400078e0a0a */
[----:B-1----:R-:W1:Y:S02]  /*1a30*/  MUFU.RCP R0, R0 ;  /* 0x0000000000007308 */ /* 0x002e640000001000 */
[----:B-1----:R-:W-:-:S06]  /*1a40*/  VIADD R6, R0, 0xffffffe ;  /* 0x0ffffffe00067836 */ /* 0x002fcc0000000000 */
[----:B------:R1:W2:Y:S02]  /*1a50*/  F2I.FTZ.U32.TRUNC.NTZ R7, R6 ;  /* 0x0000000600077305 */ /* 0x0002a4000021f000 */
[----:B-1----:R-:W-:Y:S02]  /*1a60*/  IMAD.MOV.U32 R6, RZ, RZ, RZ ;  /* 0x000000ffff067224 */ /* 0x002fe400078e00ff */
[----:B--2---:R-:W-:-:S04]  /*1a70*/  IMAD.MOV R4, RZ, RZ, -R7 ;  /* 0x000000ffff047224 */ /* 0x004fc800078e0a07 */
[----:B------:R-:W-:Y:S01]  /*1a80*/  IMAD R13, R4, R11, RZ ;  /* 0x0000000b040d7224 */ /* 0x000fe200078e02ff */
[----:B------:R-:W-:-:S03]  /*1a90*/  IABS R4, R2 ;  /* 0x0000000200047213 */ /* 0x000fc60000000000 */
[----:B------:R-:W-:Y:S01]  /*1aa0*/  IMAD.HI.U32 R0, R7, R13, R6 ;  /* 0x0000000d07007227 */ /* 0x000fe200078e0006 */
[----:B------:R-:W-:Y:S02]  /*1ab0*/  MOV R7, R4 ;  /* 0x0000000400077202 */ /* 0x000fe40000000f00 */
[----:B------:R-:W-:Y:S01]  /*1ac0*/  LOP3.LUT R13, RZ, R5, RZ, 0x33, !PT ;  /* 0x00000005ff0d7212 */ /* 0x000fe200078e33ff */
        /* <DEDUP_REMOVED lines=17> */
[----:B------:R-:W-:-:S06]  /*1be0*/  @P2 IADD3 R0, PT, PT, R0, 0x1, RZ ;  /* 0x0000000100002810 */ /* 0x000fcc0007ffe0ff */
        /* <DEDUP_REMOVED lines=16> */
.L_x_29:
[----:B------:R-:W-:Y:S05]  /*1cf0*/  BSYNC.RECONVERGENT B3 ;  /* 0x0000000000037941 */ /* 0x000fea0003800200 */
.L_x_28:
[----:B------:R1:W-:Y:S02]  /*1d00*/  STG.E desc[UR8][R12.64], R0 ;  /* 0x000000000c007986 */ /* 0x0003e4000c101908 */
.L_x_27:
[----:B------:R-:W-:Y:S05]  /*1d10*/  BSYNC.RECONVERGENT B2 ;  /* 0x0000000000027941 */ /* 0x000fea0003800200 */
.L_x_26:
[-C--:B------:R-:W-:Y:S01]  /*1d20*/  IABS R11, R5.reuse ;  /* 0x00000005000b7213 */ /* 0x080fe20000000000 */
[----:B------:R-:W-:Y:S01]  /*1d30*/  VIADD R2, R2, UR4 ;  /* 0x0000000402027c36 */ /* 0x000fe20008000000 */
[----:B------:R-:W-:Y:S01]  /*1d40*/  IABS R10, R5 ;  /* 0x00000005000a7213 */ /* 0x000fe20000000000 */
[----:B------:R-:W-:Y:S01]  /*1d50*/  BSSY.RECONVERGENT B2, `(.L_x_30) ;  /* 0x0000032000027945 */ /* 0x000fe20003800200 */
[----:B-1----:R-:W1:Y:S02]  /*1d60*/  I2F.RP R0, R11 ;  /* 0x0000000b00007306 */ /* 0x002e640000209400 */
[----:B------:R-:W-:Y:S02]  /*1d70*/  IADD3 R10, PT, PT, RZ, -R10, RZ ;  /* 0x8000000aff0a7210 */ /* 0x000fe40007ffe0ff */
[----:B------:R-:W-:-:S04]  /*1d80*/  ISETP.GE.AND P2, PT, R2, RZ, PT ;  /* 0x000000ff0200720c */ /* 0x000fc80003f46270 */
[----:B-1----:R-:W1:Y:S02]  /*1d90*/  MUFU.RCP R0, R0 ;  /* 0x0000000000007308 */ /* 0x002e640000001000 */
[----:B-1----:R-:W-:-:S06]  /*1da0*/  IADD3 R6, PT, PT, R0, 0xffffffe, RZ ;  /* 0x0ffffffe00067810 */ /* 0x002fcc0007ffe0ff */
[----:B------:R1:W2:Y:S02]  /*1db0*/  F2I.FTZ.U32.TRUNC.NTZ R7, R6 ;  /* 0x0000000600077305 */ /* 0x0002a4000021f000 */
[----:B-1----:R-:W-:Y:S02]  /*1dc0*/  IMAD.MOV.U32 R6, RZ, RZ, RZ ;  /* 0x000000ffff067224 */ /* 0x002fe400078e00ff */
[----:B--2---:R-:W-:-:S04]  /*1dd0*/  IMAD.MOV R4, RZ, RZ, -R7 ;  /* 0x000000ffff047224 */ /* 0x004fc800078e0a07 */
[----:B------:R-:W-:Y:S01]  /*1de0*/  IMAD R13, R4, R11, RZ ;  /* 0x0000000b040d7224 */ /* 0x000fe200078e02ff */
[----:B------:R-:W-:-:S03]  /*1df0*/  IABS R4, R2 ;  /* 0x0000000200047213 */ /* 0x000fc60000000000 */
[----:B------:R-:W-:Y:S01]  /*1e00*/  IMAD.HI.U32 R0, R7, R13, R6 ;  /* 0x0000000d07007227 */ /* 0x000fe200078e0006 */
[----:B------:R-:W-:-:S03]  /*1e10*/  LOP3.LUT R13, RZ, R5, RZ, 0x33, !PT ;  /* 0x00000005ff0d7212 */ /* 0x000fc600078e33ff */
[----:B------:R-:W-:Y:S01]  /*1e20*/  IMAD.MOV.U32 R7, RZ, RZ, R4 ;  /* 0x000000ffff077224 */ /* 0x000fe200078e0004 */
[----:B------:R-:W-:-:S03]  /*1e30*/  MOV R4, R10 ;  /* 0x0000000a00047202 */ /* 0x000fc60000000f00 */
[----:B------:R-:W-:-:S04]  /*1e40*/  IMAD.HI.U32 R0, R0, R7, RZ ;  /* 0x0000000700007227 */ /* 0x000fc800078e00ff */
[----:B------:R-:W-:-:S05]  /*1e50*/  IMAD R4, R0, R4, R7 ;  /* 0x0000000400047224 */ /* 0x000fca00078e0207 */
[----:B------:R-:W-:-:S13]  /*1e60*/  ISETP.GT.U32.AND P0, PT, R11, R4, PT ;  /* 0x000000040b00720c */ /* 0x000fda0003f04070 */
[----:B------:R-:W-:-:S04]  /*1e70*/  @!P0 IMAD.IADD R4, R4, 0x1, -R11 ;  /* 0x0000000104048824 */ /* 0x000fc800078e0a0b */
[----:B------:R-:W-:Y:S01]  /*1e80*/  IMAD.IADD R7, R4, 0x1, -R11 ;  /* 0x0000000104077824 */ /* 0x000fe200078e0a0b */
[----:B------:R-:W-:-:S04]  /*1e90*/  ISETP.GT.U32.AND P1, PT, R11, R4, PT ;  /* 0x000000040b00720c */ /* 0x000fc80003f24070 */
[----:B------:R-:W-:Y:S02]  /*1ea0*/  SEL R7, R7, R4, !P1 ;  /* 0x0000000407077207 */ /* 0x000fe40004800000 */
[----:B------:R-:W-:Y:S02]  /*1eb0*/  ISETP.NE.AND P1, PT, R5, RZ, PT ;  /* 0x000000ff0500720c */ /* 0x000fe40003f25270 */
[----:B------:R-:W-:-:S04]  /*1ec0*/  @!P2 IADD3 R7, PT, PT, -R7, RZ, RZ ;  /* 0x000000ff0707a210 */ /* 0x000fc80007ffe1ff */
        /* <DEDUP_REMOVED lines=24> */
.L_x_33:
[----:B------:R-:W-:Y:S05]  /*2050*/  BSYNC.RECONVERGENT B3 ;  /* 0x0000000000037941 */ /* 0x000fea0003800200 */
.L_x_32:
[----:B------:R1:W-:Y:S02]  /*2060*/  STG.E desc[UR8][R12.64], R0 ;  /* 0x000000000c007986 */ /* 0x0003e4000c101908 */
.L_x_31:
[----:B------:R-:W-:Y:S05]  /*2070*/  BSYNC.RECONVERGENT B2 ;  /* 0x0000000000027941 */ /* 0x000fea0003800200 */
.L_x_30:
[----:B------:R-:W-:-:S05]  /*2080*/  VIADD R2, R2, UR4 ;  /* 0x0000000402027c36 */ /* 0x000fca0008000000 */
[----:B------:R-:W-:-:S13]  /*2090*/  ISETP.GE.AND P0, PT, R2, UR5, PT ;  /* 0x0000000502007c0c */ /* 0x000fda000bf06270 */
[----:B------:R-:W-:Y:S05]  /*20a0*/  @!P0 BRA `(.L_x_34) ;  /* 0xfffffff000a08947 */ /* 0x000fea000383ffff */
[----:B------:R-:W-:Y:S05]  /*20b0*/  EXIT ;  /* 0x000000000000794d */ /* 0x000fea0003800000 */
        .weak           $__internal_0_$__cuda_sm3x_div_rn_noftz_f32_slowpath
        .type           $__internal_0_$__cuda_sm3x_div_rn_noftz_f32_slowpath,@function
        .size           $__internal_0_$__cuda_sm3x_div_rn_noftz_f32_slowpath,(.L_x_47 - $__internal_0_$__cuda_sm3x_div_rn_noftz_f32_slowpath)
$__internal_0_$__cuda_sm3x_div_rn_noftz_f32_slowpath:
[----:B------:R-:W-:Y:S01]  /*20c0*/  SHF.R.U32.HI R6, RZ, 0x17, R3 ;  /* 0x00000017ff067819 */ /* 0x000fe20000011603 */
[----:B------:R-:W-:Y:S01]  /*20d0*/  BSSY.RECONVERGENT B0, `(.L_x_35) ;  /* 0x0000065000007945 */ /* 0x000fe20003800200 */
[----:B------:R-:W-:Y:S02]  /*20e0*/  SHF.R.U32.HI R10, RZ, 0x17, R0 ;  /* 0x00000017ff0a7819 */ /* 0x000fe40000011600 */
[----:B------:R-:W-:Y:S02]  /*20f0*/  LOP3.LUT R6, R6, 0xff, RZ, 0xc0, !PT ;  /* 0x000000ff06067812 */ /* 0x000fe400078ec0ff */
[----:B------:R-:W-:Y:S02]  /*2100*/  LOP3.LUT R10, R10, 0xff, RZ, 0xc0, !PT ;  /* 0x000000ff0a0a7812 */ /* 0x000fe400078ec0ff */
[----:B------:R-:W-:-:S03]  /*2110*/  IADD3 R7, PT, PT, R6, -0x1, RZ ;  /* 0xffffffff06077810 */ /* 0x000fc60007ffe0ff */
[----:B------:R-:W-:Y:S01]  /*2120*/  VIADD R11, R10, 0xffffffff ;  /* 0xffffffff0a0b7836 */ /* 0x000fe20000000000 */
[----:B------:R-:W-:-:S04]  /*2130*/  ISETP.GT.U32.AND P0, PT, R7, 0xfd, PT ;  /* 0x000000fd0700780c */ /* 0x000fc80003f04070 */
[----:B------:R-:W-:Y:S01]  /*2140*/  ISETP.GT.U32.OR P0, PT, R11, 0xfd, P0 ;  /* 0x000000fd0b00780c */ /* 0x000fe20000704470 */
[----:B------:R-:W-:-:S12]  /*2150*/  IMAD.MOV.U32 R11, RZ, RZ, R3 ;  /* 0x000000ffff0b7224 */ /* 0x000fd800078e0003 */
[----:B------:R-:W-:Y:S01]  /*2160*/  @!P0 MOV R7, RZ ;  /* 0x000000ff00078202 */ /* 0x000fe20000000f00 */
[----:B------:R-:W-:Y:S06]  /*2170*/  @!P0 BRA `(.L_x_36) ;  /* 0x0000000000648947 */ /* 0x000fec0003800000 */
[----:B------:R-:W-:Y:S02]  /*2180*/  FSETP.GTU.FTZ.AND P0, PT, |R0|, +INF , PT ;  /* 0x7f8000000000780b */ /* 0x000fe40003f1c200 */
[----:B------:R-:W-:-:S04]  /*2190*/  FSETP.GTU.FTZ.AND P2, PT, |R3|, +INF , PT ;  /* 0x7f8000000300780b */ /* 0x000fc80003f5c200 */
[----:B------:R-:W-:-:S13]  /*21a0*/  PLOP3.LUT P0, PT, P0, P2, PT, 0xf8, 0x8f ;  /* 0x00000000008f781c */ /* 0x000fda0000705f70 */
[----:B------:R-:W-:Y:S05]  /*21b0*/  @P0 BRA `(.L_x_37) ;  /* 0x0000000400540947 */ /* 0x000fea0003800000 */
[----:B------:R-:W-:-:S13]  /*21c0*/  LOP3.LUT P0, RZ, R11, 0x7fffffff, R0, 0xc8, !PT ;  /* 0x7fffffff0bff7812 */ /* 0x000fda000780c800 */
[----:B------:R-:W-:Y:S05]  /*21d0*/  @!P0 BRA `(.L_x_38) ;  /* 0x0000000400448947 */ /* 0x000fea0003800000 */
[C---:B------:R-:W-:Y:S02]  /*21e0*/  FSETP.NEU.FTZ.AND P2, PT, |R0|.reuse, +INF , PT ;  /* 0x7f8000000000780b */ /* 0x040fe40003f5d200 */
[----:B------:R-:W-:Y:S02]  /*21f0*/  FSETP.NEU.FTZ.AND P3, PT, |R3|, +INF , PT ;  /* 0x7f8000000300780b */ /* 0x000fe40003f7d200 */
[----:B------:R-:W-:-:S11]  /*2200*/  FSETP.NEU.FTZ.AND P0, PT, |R0|, +INF , PT ;  /* 0x7f8000000000780b */ /* 0x000fd60003f1d200 */
[----:B------:R-:W-:Y:S05]  /*2210*/  @!P3 BRA !P2, `(.L_x_38) ;  /* 0x000000040034b947 */ /* 0x000fea0005000000 */
[----:B------:R-:W-:-:S04]  /*2220*/  LOP3.LUT P2, RZ, R0, 0x7fffffff, RZ, 0xc0, !PT ;  /* 0x7fffffff00ff7812 */ /* 0x000fc8000784c0ff */
[----:B------:R-:W-:-:S13]  /*2230*/  PLOP3.LUT P2, PT, P3, P2, PT, 0x2f, 0xf2 ;  /* 0x0000000000f2781c */ /* 0x000fda0001f44577 */
[----:B------:R-:W-:Y:S05]  /*2240*/  @P2 BRA `(.L_x_39) ;  /* 0x0000000400202947 */ /* 0x000fea0003800000 */
[----:B------:R-:W-:-:S04]  /*2250*/  LOP3.LUT P2, RZ, R11, 0x7fffffff, RZ, 0xc0, !PT ;  /* 0x7fffffff0bff7812 */ /* 0x000fc8000784c0ff */
[----:B------:R-:W-:-:S13]  /*2260*/  PLOP3.LUT P0, PT, P0, P2, PT, 0x2f, 0xf2 ;  /* 0x0000000000f2781c */ /* 0x000fda0000704577 */
[----:B------:R-:W-:Y:S05]  /*2270*/  @P0 BRA `(.L_x_40) ;  /* 0x0000000400080947 */ /* 0x000fea0003800000 */
[----:B------:R-:W-:-:S05]  /*2280*/  VIADD R7, R10, 0xffffffff ;  /* 0xffffffff0a077836 */ /* 0x000fca0000000000 */
[----:B------:R-:W-:Y:S01]  /*2290*/  ISETP.GE.AND P0, PT, R7, RZ, PT ;  /* 0x000000ff0700720c */ /* 0x000fe20003f06270 */
[----:B------:R-:W-:-:S05]  /*22a0*/  VIADD R7, R6, 0xffffffff ;  /* 0xffffffff06077836 */ /* 0x000fca0000000000 */
[----:B------:R-:W-:-:S07]  /*22b0*/  ISETP.GE.AND P2, PT, R7, RZ, PT ;  /* 0x000000ff0700720c */ /* 0x000fce0003f46270 */
[----:B------:R-:W-:Y:S01]  /*22c0*/  @P0 MOV R7, RZ ;  /* 0x000000ff00070202 */ /* 0x000fe20000000f00 */
[----:B------:R-:W-:Y:S02]  /*22d0*/  @!P0 IMAD.MOV.U32 R7, RZ, RZ, -0x40 ;  /* 0xffffffc0ff078424 */ /* 0x000fe400078e00ff */
[----:B------:R-:W-:-:S03]  /*22e0*/  @!P0 FFMA R0, R0, 1.84467440737095516160e+19, RZ ;  /* 0x5f80000000008823 */ /* 0x000fc600000000ff */
[----:B------:R-:W-:Y:S01]  /*22f0*/  @!P2 FFMA R11, R3, 1.84467440737095516160e+19, RZ ;  /* 0x5f800000030ba823 */ /* 0x000fe200000000ff */
[----:B------:R-:W-:-:S07]  /*2300*/  @!P2 VIADD R7, R7, 0x40 ;  /* 0x000000400707a836 */ /* 0x000fce0000000000 */
.L_x_36:
[----:B------:R-:W-:Y:S01]  /*2310*/  LEA R22, R6, 0xc0800000, 0x17 ;  /* 0xc080000006167811 */ /* 0x000fe200078eb8ff */
[----:B------:R-:W-:Y:S01]  /*2320*/  VIADD R15, R10, 0xffffff81 ;  /* 0xffffff810a0f7836 */ /* 0x000fe20000000000 */
[----:B------:R-:W-:Y:S02]  /*2330*/  BSSY.RECONVERGENT B1, `(.L_x_41) ;  /* 0x0000035000017945 */ /* 0x000fe40003800200 */
[----:B------:R-:W-:Y:S01]  /*2340*/  IADD3 R22, PT, PT, -R22, R11, RZ ;  /* 0x0000000b16167210 */ /* 0x000fe20007ffe1ff */
[----:B------:R-:W-:-:S03]  /*2350*/  IMAD R0, R15, -0x800000, R0 ;  /* 0xff8000000f007824 */ /* 0x000fc600078e0200 */
[----:B------:R-:W0:Y:S01]  /*2360*/  MUFU.RCP R14, R22 ;  /* 0x00000016000e7308 */ /* 0x000e220000001000 */
[----:B------:R-:W-:-:S04]  /*2370*/  FADD.FTZ R11, -R22, -RZ ;  /* 0x800000ff160b7221 */ /* 0x000fc80000010100 */
[----:B0-----:R-:W-:-:S04]  /*2380*/  FFMA R17, R14, R11, 1 ;  /* 0x3f8000000e117423 */ /* 0x001fc8000000000b */
[----:B------:R-:W-:-:S04]  /*2390*/  FFMA R17, R14, R17, R14 ;  /* 0x000000110e117223 */ /* 0x000fc8000000000e */
[----:B------:R-:W-:-:S04]  /*23a0*/  FFMA R10, R0, R17, RZ ;  /* 0x00000011000a7223 */ /* 0x000fc800000000ff */
[----:B------:R-:W-:-:S04]  /*23b0*/  FFMA R14, R11, R10, R0 ;  /* 0x0000000a0b0e7223 */ /* 0x000fc80000000000 */
[----:B------:R-:W-:Y:S01]  /*23c0*/  FFMA R14, R17, R14, R10 ;  /* 0x0000000e110e7223 */ /* 0x000fe2000000000a */
[----:B------:R-:W-:-:S03]  /*23d0*/  IADD3 R10, PT, PT, R15, 0x7f, -R6 ;  /* 0x0000007f0f0a7810 */ /* 0x000fc60007ffe806 */
[----:B------:R-:W-:Y:S02]  /*23e0*/  FFMA R11, R11, R14, R0 ;  /* 0x0000000e0b0b7223 */ /* 0x000fe40000000000 */
[----:B------:R-:W-:Y:S02]  /*23f0*/  IMAD.IADD R7, R10, 0x1, R7 ;  /* 0x000000010a077824 */ /* 0x000fe400078e0207 */
[----:B------:R-:W-:-:S05]  /*2400*/  FFMA R0, R17, R11, R14 ;  /* 0x0000000b11007223 */ /* 0x000fca000000000e */
[----:B------:R-:W-:-:S04]  /*2410*/  SHF.R.U32.HI R6, RZ, 0x17, R0 ;  /* 0x00000017ff067819 */ /* 0x000fc80000011600 */
[----:B------:R-:W-:-:S04]  /*2420*/  LOP3.LUT R6, R6, 0xff, RZ, 0xc0, !PT ;  /* 0x000000ff06067812 */ /* 0x000fc800078ec0ff */
[----:B------:R-:W-:-:S05]  /*2430*/  IADD3 R6, PT, PT, R6, R7, RZ ;  /* 0x0000000706067210 */ /* 0x000fca0007ffe0ff */
[----:B------:R-:W-:-:S05]  /*2440*/  VIADD R10, R6, 0xffffffff ;  /* 0xffffffff060a7836 */ /* 0x000fca0000000000 */
[----:B------:R-:W-:-:S13]  /*2450*/  ISETP.GE.U32.AND P0, PT, R10, 0xfe, PT ;  /* 0x000000fe0a00780c */ /* 0x000fda0003f06070 */
[----:B------:R-:W-:Y:S05]  /*2460*/  @!P0 BRA `(.L_x_42) ;  /* 0x0000000000808947 */ /* 0x000fea0003800000 */
[----:B------:R-:W-:-:S13]  /*2470*/  ISETP.GT.AND P0, PT, R6, 0xfe, PT ;  /* 0x000000fe0600780c */ /* 0x000fda0003f04270 */
[----:B------:R-:W-:Y:S05]  /*2480*/  @P0 BRA `(.L_x_43) ;  /* 0x00000000006c0947 */ /* 0x000fea0003800000 */
[----:B------:R-:W-:-:S13]  /*2490*/  ISETP.GE.AND P0, PT, R6, 0x1, PT ;  /* 0x000000010600780c */ /* 0x000fda0003f06270 */
[----:B------:R-:W-:Y:S05]  /*24a0*/  @P0 BRA `(.L_x_44) ;  /* 0x0000000000740947 */ /* 0x000fea0003800000 */
[----:B------:R-:W-:Y:S02]  /*24b0*/  ISETP.GE.AND P0, PT, R6, -0x18, PT ;  /* 0xffffffe80600780c */ /* 0x000fe40003f06270 */
[----:B------:R-:W-:-:S11]  /*24c0*/  LOP3.LUT R0, R0, 0x80000000, RZ, 0xc0, !PT ;  /* 0x8000000000007812 */ /* 0x000fd600078ec0ff */
[----:B------:R-:W-:Y:S05]  /*24d0*/  @!P0 BRA `(.L_x_44) ;  /* 0x0000000000688947 */ /* 0x000fea0003800000 */
[CCC-:B------:R-:W-:Y:S01]  /*24e0*/  FFMA.RZ R7, R17.reuse, R11.reuse, R14.reuse ;  /* 0x0000000b11077223 */ /* 0x1c0fe2000000c00e */
[CCC-:B------:R-:W-:Y:S01]  /*24f0*/  FFMA.RP R10, R17.reuse, R11.reuse, R14.reuse ;  /* 0x0000000b110a7223 */ /* 0x1c0fe2000000800e */
[----:B------:R-:W-:Y:S01]  /*2500*/  FFMA.RM R17, R17, R11, R14 ;  /* 0x0000000b11117223 */ /* 0x000fe2000000400e */
[C---:B------:R-:W-:Y:S01]  /*2510*/  VIADD R11, R6.reuse, 0x20 ;  /* 0x00000020060b7836 */ /* 0x040fe20000000000 */
[C---:B------:R-:W-:Y:S02]  /*2520*/  ISETP.NE.AND P3, PT, R6.reuse, RZ, PT ;  /* 0x000000ff0600720c */ /* 0x040fe40003f65270 */
[----:B------:R-:W-:Y:S02]  /*2530*/  LOP3.LUT R7, R7, 0x7fffff, RZ, 0xc0, !PT ;  /* 0x007fffff07077812 */ /* 0x000fe400078ec0ff */
[----:B------:R-:W-:Y:S02]  /*2540*/  ISETP.NE.AND P2, PT, R6, RZ, PT ;  /* 0x000000ff0600720c */ /* 0x000fe40003f45270 */
[----:B------:R-:W-:-:S02]  /*2550*/  LOP3.LUT R14, R7, 0x800000, RZ, 0xfc, !PT ;  /* 0x00800000070e7812 */ /* 0x000fc400078efcff */
[----:B------:R-:W-:Y:S02]  /*2560*/  IADD3 R6, PT, PT, -R6, RZ, RZ ;  /* 0x000000ff06067210 */ /* 0x000fe40007ffe1ff */
[----:B------:R-:W-:Y:S02]  /*2570*/  SHF.L.U32 R11, R14, R11, RZ ;  /* 0x0000000b0e0b7219 */ /* 0x000fe400000006ff */
[----:B------:R-:W-:Y:S02]  /*2580*/  FSETP.NEU.FTZ.AND P0, PT, R10, R17, PT ;  /* 0x000000110a00720b */ /* 0x000fe40003f1d000 */
[----:B------:R-:W-:Y:S02]  /*2590*/  SEL R7, R6, RZ, P3 ;  /* 0x000000ff06077207 */ /* 0x000fe40001800000 */
[----:B------:R-:W-:Y:S02]  /*25a0*/  ISETP.NE.AND P2, PT, R11, RZ, P2 ;  /* 0x000000ff0b00720c */ /* 0x000fe40001745270 */
[----:B------:R-:W-:-:S02]  /*25b0*/  SHF.R.U32.HI R11, RZ, R7, R14 ;  /* 0x00000007ff0b7219 */ /* 0x000fc4000001160e */
[----:B------:R-:W-:Y:S02]  /*25c0*/  PLOP3.LUT P0, PT, P0, P2, PT, 0xf8, 0x8f ;  /* 0x00000000008f781c */ /* 0x000fe40000705f70 */
[----:B------:R-:W-:Y:S02]  /*25d0*/  SHF.R.U32.HI R7, RZ, 0x1, R11 ;  /* 0x00000001ff077819 */ /* 0x000fe4000001160b */
[----:B------:R-:W-:-:S04]  /*25e0*/  SEL R6, RZ, 0x1, !P0 ;  /* 0x00000001ff067807 */ /* 0x000fc80004000000 */
[----:B------:R-:W-:-:S04]  /*25f0*/  LOP3.LUT R6, R6, 0x1, R7, 0xf8, !PT ;  /* 0x0000000106067812 */ /* 0x000fc800078ef807 */
[----:B------:R-:W-:-:S05]  /*2600*/  LOP3.LUT R6, R6, R11, RZ, 0xc0, !PT ;  /* 0x0000000b06067212 */ /* 0x000fca00078ec0ff */
[----:B------:R-:W-:-:S05]  /*2610*/  IMAD.IADD R7, R7, 0x1, R6 ;  /* 0x0000000107077824 */ /* 0x000fca00078e0206 */
[----:B------:R-:W-:Y:S01]  /*2620*/  LOP3.LUT R0, R7, R0, RZ, 0xfc, !PT ;  /* 0x0000000007007212 */ /* 0x000fe200078efcff */
[----:B------:R-:W-:Y:S06]  /*2630*/  BRA `(.L_x_44) ;  /* 0x0000000000107947 */ /* 0x000fec0003800000 */
.L_x_43:
[----:B------:R-:W-:-:S04]  /*2640*/  LOP3.LUT R0, R0, 0x80000000, RZ, 0xc0, !PT ;  /* 0x8000000000007812 */ /* 0x000fc800078ec0ff */
[----:B------:R-:W-:Y:S01]  /*2650*/  LOP3.LUT R0, R0, 0x7f800000, RZ, 0xfc, !PT ;  /* 0x7f80000000007812 */ /* 0x000fe200078efcff */
[----:B------:R-:W-:Y:S06]  /*2660*/  BRA `(.L_x_44) ;  /* 0x0000000000047947 */ /* 0x000fec0003800000 */
.L_x_42:
[----:B------:R-:W-:-:S07]  /*2670*/  IMAD R0, R7, 0x800000, R0 ;  /* 0x0080000007007824 */ /* 0x000fce00078e0200 */
.L_x_44:
[----:B------:R-:W-:Y:S05]  /*2680*/  BSYNC.RECONVERGENT B1 ;  /* 0x0000000000017941 */ /* 0x000fea0003800200 */
.L_x_41:
[----:B------:R-:W-:Y:S05]  /*2690*/  BRA `(.L_x_45) ;  /* 0x0000000000207947 */ /* 0x000fea0003800000 */
.L_x_40:
[----:B------:R-:W-:-:S04]  /*26a0*/  LOP3.LUT R0, R11, 0x80000000, R0, 0x48, !PT ;  /* 0x800000000b007812 */ /* 0x000fc800078e4800 */
[----:B------:R-:W-:Y:S01]  /*26b0*/  LOP3.LUT R0, R0, 0x7f800000, RZ, 0xfc, !PT ;  /* 0x7f80000000007812 */ /* 0x000fe200078efcff */
[----:B------:R-:W-:Y:S06]  /*26c0*/  BRA `(.L_x_45) ;  /* 0x0000000000147947 */ /* 0x000fec0003800000 */
.L_x_39:
[----:B------:R-:W-:Y:S01]  /*26d0*/  LOP3.LUT R0, R11, 0x80000000, R0, 0x48, !PT ;  /* 0x800000000b007812 */ /* 0x000fe200078e4800 */
[----:B------:R-:W-:Y:S06]  /*26e0*/  BRA `(.L_x_45) ;  /* 0x00000000000c7947 */ /* 0x000fec0003800000 */
.L_x_38:
[----:B------:R-:W0:Y:S01]  /*26f0*/  MUFU.RSQ R0, -QNAN ;  /* 0xffc0000000007908 */ /* 0x000e220000001400 */
[----:B------:R-:W-:Y:S05]  /*2700*/  BRA `(.L_x_45) ;  /* 0x0000000000047947 */ /* 0x000fea0003800000 */
.L_x_37:
[----:B------:R-:W-:-:S07]  /*2710*/  FADD.FTZ R0, R0, R3 ;  /* 0x0000000300007221 */ /* 0x000fce0000010000 */
.L_x_45:
[----:B------:R-:W-:Y:S05]  /*2720*/  BSYNC.RECONVERGENT B0 ;  /* 0x0000000000007941 */ /* 0x000fea0003800200 */
.L_x_35:
[----:B------:R-:W-:Y:S01]  /*2730*/  MOV R6, R4 ;  /* 0x0000000400067202 */ /* 0x000fe20000000f00 */
[----:B------:R-:W-:-:S04]  /*2740*/  IMAD.MOV.U32 R7, RZ, RZ, 0x0 ;  /* 0x00000000ff077424 */ /* 0x000fc800078e00ff */
[----:B0-----:R-:W-:Y:S05]  /*2750*/  RET.REL.NODEC R6 `(_Z26kernel_exponential_forwardPfS_iiii) ;  /* 0xffffffd806287950 */ /* 0x001fea0003c3ffff */
.L_x_46:
[----:B------:R-:W-:-:S00]  /*2760*/  BRA `(.L_x_46) ;  /* 0xfffffffc00fc7947 */ /* 0x000fc0000383ffff */
[----:B------:R-:W-:-:S00]  /*2770*/  NOP ;  /* 0x0000000000007918 */ /* 0x000fc00000000000 */
        /* <DEDUP_REMOVED lines=8> */
.L_x_47:


//--------------------- .nv.shared.reserved.0     --------------------------
	.section	.nv.shared.reserved.0,"aw",@nobits
	.weak		__nv_reservedSMEM_offset_0_alias
	.size		__nv_reservedSMEM_offset_0_alias, 0, 64
	.other		__nv_reservedSMEM_offset_0_alias,@"STO_CUDA_RESERVED_SHARED STV_DEFAULT"
__nv_reservedSMEM_offset_0_alias:
	.zero		0
	.zero		64


//--------------------- .nv.constant0._Z26kernel_exponential_forwardPfS_iiii --------------------------
	.section	.nv.constant0._Z26kernel_exponential_forwardPfS_iiii,"a",@progbits
	.sectionflags	@""
	.align	4
.nv.constant0._Z26kernel_exponential_forwardPfS_iiii:
	.zero		928


//--------------------- SYMBOLS --------------------------

	.type		.nv.reservedSmem.offset0,@object
	.size		.nv.reservedSmem.offset0,0x4
